	.target	sm_90a

	.elftype	@"ET_EXEC"


//--------------------- .note.nv.tkinfo           --------------------------
	.section	.note.nv.tkinfo,"",@"SHT_NOTE"
	.sectionflags	@"SHF_NOTE_NV_TKINFO"
	.tkinfo
        /*0018*/ 	.word	0x00000002
        /*0030*/ 	.string	""
        /*0030*/ 	.string	"ptxas"
        /*0030*/ 	.string	"Cuda compilation tools, release 13.0, V13.0.88"
        /*0030*/ 	.string	"Build cuda_13.0.r13.0/compiler.36424714_0"
        /*0030*/ 	.string	"-arch sm_90a -m 64 "



//--------------------- .note.nv.cuinfo           --------------------------
	.section	.note.nv.cuinfo,"",@"SHT_NOTE"
	.sectionflags	@"SHF_NOTE_NV_CUINFO"
        /*0018*/ 	.short	0x0002
        /*001a*/ 	.short	0x005a
        /*001c*/ 	.short	0x0082
	.zero		2


//--------------------- .nv.info                  --------------------------
	.section	.nv.info,"",@"SHT_CUDA_INFO"
	.align	4


	//----- nvinfo : EIATTR_REGCOUNT
	.align		4
        /*0000*/ 	.byte	0x04, 0x2f
        /*0002*/ 	.short	(.L_15 - .L_14)
	.align		4
.L_14:
        /*0004*/ 	.word	index@(_ZN7cutlass13device_kernelINS_4gemm6kernel13GemmUniversalIN4cute5tupleIJiiiiEEENS1_10collective13CollectiveMmaINS1_34MainloopSm90TmaGmmaWarpSpecializedILi16ENS5_IJNS4_1CILi2EEENSA_ILi1EEESC_EEENS1_35KernelTmaWarpSpecializedCooperativeEEENS5_IJNSA_ILi384EEENSA_ILi48EEENSA_ILi16EEEEEENS_10bfloat16_tENS5_IJlSC_lEEESK_SL_NS4_8TiledMMAINS4_8MMA_AtomIJNS4_4SM904GMMA27MMA_64x16x16_F32BF16BF16_SSILNSP_5MajorE0ELSR_0ELNSP_7ScaleInE1ELSS_1EEEEEENS4_6LayoutISD_NS5_IJSC_NSA_ILi0EEESW_EEEEENS5_IJNS4_10UnderscoreESZ_SZ_EEEEENS4_13SM90_TMA_LOADENS4_14ComposedLayoutINS4_7SwizzleILi1ELi4ELi3EEENS4_18smem_ptr_flag_bitsILi16EEENSV_INS5_IJNSA_ILi8EEESI_EEENS5_IJSI_SC_EEEEEEEvNS4_8identityENS4_23SM90_TMA_LOAD_MULTICASTES1C_vS1D_EENS_8epilogue10collective6detail29Sm90TmaWarpSpecializedAdapterINS1H_15DefaultEpilogueISK_SL_SL_NS1G_6thread17LinearCombinationISK_Li1EffLNS1L_9ScaleType4KindE0ELNS_15FloatRoundStyleE2ESK_EENS1_15EpilogueDefaultEEEEEvvEEEEvNT_6ParamsE)
        /*0008*/ 	.word	0x000000a8


	//----- nvinfo : EIATTR_FRAME_SIZE
	.align		4
.L_15:
        /*000c*/ 	.byte	0x04, 0x11
        /*000e*/ 	.short	(.L_17 - .L_16)
	.align		4
.L_16:
        /*0010*/ 	.word	index@(_ZN7cutlass13device_kernelINS_4gemm6kernel13GemmUniversalIN4cute5tupleIJiiiiEEENS1_10collective13CollectiveMmaINS1_34MainloopSm90TmaGmmaWarpSpecializedILi16ENS5_IJNS4_1CILi2EEENSA_ILi1EEESC_EEENS1_35KernelTmaWarpSpecializedCooperativeEEENS5_IJNSA_ILi384EEENSA_ILi48EEENSA_ILi16EEEEEENS_10bfloat16_tENS5_IJlSC_lEEESK_SL_NS4_8TiledMMAINS4_8MMA_AtomIJNS4_4SM904GMMA27MMA_64x16x16_F32BF16BF16_SSILNSP_5MajorE0ELSR_0ELNSP_7ScaleInE1ELSS_1EEEEEENS4_6LayoutISD_NS5_IJSC_NSA_ILi0EEESW_EEEEENS5_IJNS4_10UnderscoreESZ_SZ_EEEEENS4_13SM90_TMA_LOADENS4_14ComposedLayoutINS4_7SwizzleILi1ELi4ELi3EEENS4_18smem_ptr_flag_bitsILi16EEENSV_INS5_IJNSA_ILi8EEESI_EEENS5_IJSI_SC_EEEEEEEvNS4_8identityENS4_23SM90_TMA_LOAD_MULTICASTES1C_vS1D_EENS_8epilogue10collective6detail29Sm90TmaWarpSpecializedAdapterINS1H_15DefaultEpilogueISK_SL_SL_NS1G_6thread17LinearCombinationISK_Li1EffLNS1L_9ScaleType4KindE0ELNS_15FloatRoundStyleE2ESK_EENS1_15EpilogueDefaultEEEEEvvEEEEvNT_6ParamsE)
        /*0014*/ 	.word	0x00000000


	//----- nvinfo : EIATTR_MIN_STACK_SIZE
	.align		4
.L_17:
        /*0018*/ 	.byte	0x04, 0x12
        /*001a*/ 	.short	(.L_19 - .L_18)
	.align		4
.L_18:
        /*001c*/ 	.word	index@(_ZN7cutlass13device_kernelINS_4gemm6kernel13GemmUniversalIN4cute5tupleIJiiiiEEENS1_10collective13CollectiveMmaINS1_34MainloopSm90TmaGmmaWarpSpecializedILi16ENS5_IJNS4_1CILi2EEENSA_ILi1EEESC_EEENS1_35KernelTmaWarpSpecializedCooperativeEEENS5_IJNSA_ILi384EEENSA_ILi48EEENSA_ILi16EEEEEENS_10bfloat16_tENS5_IJlSC_lEEESK_SL_NS4_8TiledMMAINS4_8MMA_AtomIJNS4_4SM904GMMA27MMA_64x16x16_F32BF16BF16_SSILNSP_5MajorE0ELSR_0ELNSP_7ScaleInE1ELSS_1EEEEEENS4_6LayoutISD_NS5_IJSC_NSA_ILi0EEESW_EEEEENS5_IJNS4_10UnderscoreESZ_SZ_EEEEENS4_13SM90_TMA_LOADENS4_14ComposedLayoutINS4_7SwizzleILi1ELi4ELi3EEENS4_18smem_ptr_flag_bitsILi16EEENSV_INS5_IJNSA_ILi8EEESI_EEENS5_IJSI_SC_EEEEEEEvNS4_8identityENS4_23SM90_TMA_LOAD_MULTICASTES1C_vS1D_EENS_8epilogue10collective6detail29Sm90TmaWarpSpecializedAdapterINS1H_15DefaultEpilogueISK_SL_SL_NS1G_6thread17LinearCombinationISK_Li1EffLNS1L_9ScaleType4KindE0ELNS_15FloatRoundStyleE2ESK_EENS1_15EpilogueDefaultEEEEEvvEEEEvNT_6ParamsE)
        /*0020*/ 	.word	0x00000000
.L_19:


//--------------------- .nv.compat                --------------------------
	.section	.nv.compat,"",@"SHT_CUDA_COMPAT_INFO"
	.align	4
        /*0000*/ 	.byte	0x02, 0x09, 0x01, 0x00, 0x02, 0x02, 0x04, 0x00, 0x02, 0x05, 0x05, 0x00, 0x03, 0x07, 0x01, 0x01
        /*0010*/ 	.byte	0x02, 0x03, 0x01, 0x00, 0x02, 0x06, 0x01, 0x00, 0x04, 0x0b, 0x08, 0x00, 0x00, 0x00, 0x00, 0x00
        /*0020*/ 	.byte	0x00, 0x00, 0x00, 0x00


//--------------------- .nv.info._ZN7cutlass13device_kernelINS_4gemm6kernel13GemmUniversalIN4cute5tupleIJiiiiEEENS1_10collective13CollectiveMmaINS1_34MainloopSm90TmaGmmaWarpSpecializedILi16ENS5_IJNS4_1CILi2EEENSA_ILi1EEESC_EEENS1_35KernelTmaWarpSpecializedCooperativeEEENS5_IJNSA_ILi384EEENSA_ILi48EEENSA_ILi16EEEEEENS_10bfloat16_tENS5_IJlSC_lEEESK_SL_NS4_8TiledMMAINS4_8MMA_AtomIJNS4_4SM904GMMA27MMA_64x16x16_F32BF16BF16_SSILNSP_5MajorE0ELSR_0ELNSP_7ScaleInE1ELSS_1EEEEEENS4_6LayoutISD_NS5_IJSC_NSA_ILi0EEESW_EEEEENS5_IJNS4_10UnderscoreESZ_SZ_EEEEENS4_13SM90_TMA_LOADENS4_14ComposedLayoutINS4_7SwizzleILi1ELi4ELi3EEENS4_18smem_ptr_flag_bitsILi16EEENSV_INS5_IJNSA_ILi8EEESI_EEENS5_IJSI_SC_EEEEEEEvNS4_8identityENS4_23SM90_TMA_LOAD_MULTICASTES1C_vS1D_EENS_8epilogue10collective6detail29Sm90TmaWarpSpecializedAdapterINS1H_15DefaultEpilogueISK_SL_SL_NS1G_6thread17LinearCombinationISK_Li1EffLNS1L_9ScaleType4KindE0ELNS_15FloatRoundStyleE2ESK_EENS1_15EpilogueDefaultEEEEEvvEEEEvNT_6ParamsE --------------------------
	.section	.nv.info._ZN7cutlass13device_kernelINS_4gemm6kernel13GemmUniversalIN4cute5tupleIJiiiiEEENS1_10collective13CollectiveMmaINS1_34MainloopSm90TmaGmmaWarpSpecializedILi16ENS5_IJNS4_1CILi2EEENSA_ILi1EEESC_EEENS1_35KernelTmaWarpSpecializedCooperativeEEENS5_IJNSA_ILi384EEENSA_ILi48EEENSA_ILi16EEEEEENS_10bfloat16_tENS5_IJlSC_lEEESK_SL_NS4_8TiledMMAINS4_8MMA_AtomIJNS4_4SM904GMMA27MMA_64x16x16_F32BF16BF16_SSILNSP_5MajorE0ELSR_0ELNSP_7ScaleInE1ELSS_1EEEEEENS4_6LayoutISD_NS5_IJSC_NSA_ILi0EEESW_EEEEENS5_IJNS4_10UnderscoreESZ_SZ_EEEEENS4_13SM90_TMA_LOADENS4_14ComposedLayoutINS4_7SwizzleILi1ELi4ELi3EEENS4_18smem_ptr_flag_bitsILi16EEENSV_INS5_IJNSA_ILi8EEESI_EEENS5_IJSI_SC_EEEEEEEvNS4_8identityENS4_23SM90_TMA_LOAD_MULTICASTES1C_vS1D_EENS_8epilogue10collective6detail29Sm90TmaWarpSpecializedAdapterINS1H_15DefaultEpilogueISK_SL_SL_NS1G_6thread17LinearCombinationISK_Li1EffLNS1L_9ScaleType4KindE0ELNS_15FloatRoundStyleE2ESK_EENS1_15EpilogueDefaultEEEEEvvEEEEvNT_6ParamsE,"",@"SHT_CUDA_INFO"
	.sectionflags	@""
	.align	4


	//----- nvinfo : EIATTR_CUDA_API_VERSION
	.align		4
        /*0000*/ 	.byte	0x04, 0x37
        /*0002*/ 	.short	(.L_21 - .L_20)
.L_20:
        /*0004*/ 	.word	0x00000082


	//----- nvinfo : EIATTR_KPARAM_INFO
	.align		4
.L_21:
        /*0008*/ 	.byte	0x04, 0x17
        /*000a*/ 	.short	(.L_23 - .L_22)
.L_22:
        /*000c*/ 	.word	0x00000000
        /*0010*/ 	.short	0x0000
        /*0012*/ 	.short	0x0070
        /*0014*/ 	.byte	0x00, 0xf0, 0x01, 0x10


	//----- nvinfo : EIATTR_SPARSE_MMA_MASK
	.align		4
.L_23:
        /*0018*/ 	.byte	0x03, 0x50
        /*001a*/ 	.short	0x0000


	//----- nvinfo : EIATTR_MAXREG_COUNT
	.align		4
        /*001c*/ 	.byte	0x03, 0x1b
        /*001e*/ 	.short	0x00a8


	//----- nvinfo : EIATTR_NUM_BARRIERS
	.align		4
        /*0020*/ 	.byte	0x02, 0x4c
        /*0022*/ 	.byte	0x01
	.zero		1


	//----- nvinfo : EIATTR_EXTERNS
	.align		4
        /*0024*/ 	.byte	0x04, 0x0f
        /*0026*/ 	.short	(.L_25 - .L_24)


	//   ....[0]....
	.align		4
.L_24:
        /*0028*/ 	.word	index@(__assertfail)


	//----- nvinfo : EIATTR_MERCURY_ISA_VERSION
	.align		4
.L_25:
        /*002c*/ 	.byte	0x03, 0x5f
        /*002e*/ 	.short	0x0101


	//----- nvinfo : EIATTR_INT_WARP_WIDE_INSTR_OFFSETS
	.align		4
        /*0030*/ 	.byte	0x04, 0x31
        /*0032*/ 	.short	(.L_27 - .L_26)


	//   ....[0]....
.L_26:
        /*0034*/ 	.word	0x00000630


	//   ....[1]....
        /*0038*/ 	.word	0x00000660


	//   ....[2]....
        /*003c*/ 	.word	0x00000800


	//   ....[3]....
        /*0040*/ 	.word	0x00002260


	//----- nvinfo : EIATTR_COOP_GROUP_MASK_REGIDS
	.align		4
.L_27:
        /*0044*/ 	.byte	0x04, 0x29
        /*0046*/ 	.short	(.L_29 - .L_28)


	//   ....[0]....
.L_28:
        /*0048*/ 	.word	0xffffffff


	//   ....[1]....
        /*004c*/ 	.word	0xffffffff


	//   ....[2]....
        /*0050*/ 	.word	0xffffffff


	//   ....[3]....
        /*0054*/ 	.word	0xffffffff


	//   ....[4]....
        /*0058*/ 	.word	0xffffffff


	//   ....[5]....
        /*005c*/ 	.word	0xffffffff


	//----- nvinfo : EIATTR_COOP_GROUP_INSTR_OFFSETS
	.align		4
.L_29:
        /*0060*/ 	.byte	0x04, 0x28
        /*0062*/ 	.short	(.L_31 - .L_30)


	//   ....[0]....
.L_30:
        /*0064*/ 	.word	0x00000060


	//   ....[1]....
        /*0068*/ 	.word	0x00000070


	//   ....[2]....
        /*006c*/ 	.word	0x00000130


	//   ....[3]....
        /*0070*/ 	.word	0x00000480


	//   ....[4]....
        /*0074*/ 	.word	0x000009b0


	//   ....[5]....
        /*0078*/ 	.word	0x00001590


	//----- nvinfo : EIATTR_REG_RECONFIG
	.align		4
.L_31:
        /*007c*/ 	.byte	0x01, 0x54
	.zero		2


	//----- nvinfo : EIATTR_SYSCALL_OFFSETS
	.align		4
        /*0080*/ 	.byte	0x04, 0x46
        /*0082*/ 	.short	(.L_33 - .L_32)


	//   ....[0]....
.L_32:
        /*0084*/ 	.word	0x00001780


	//----- nvinfo : EIATTR_MBARRIER_INSTR_OFFSETS
	.align		4
.L_33:
        /*0088*/ 	.byte	0x04, 0x39
        /*008a*/ 	.short	(.L_35 - .L_34)


	//   ....[0]....
.L_34:
        /*008c*/ 	.word	0x00000250
        /*0090*/ 	.word	0x000000ff
        /*0094*/ 	.word	0x00000000
        /*0098*/ 	.short	0x0100
        /*009a*/ 	.byte	0x08
	.zero		1


	//   ....[1]....
        /*009c*/ 	.word	0x00000260
        /*00a0*/ 	.word	0x000000ff
        /*00a4*/ 	.word	0x00000080
        /*00a8*/ 	.short	0x0100
        /*00aa*/ 	.byte	0x08
	.zero		1


	//   ....[2]....
        /*00ac*/ 	.word	0x00000270
        /*00b0*/ 	.word	0x000000ff
        /*00b4*/ 	.word	0x00000008
        /*00b8*/ 	.short	0x0100
        /*00ba*/ 	.byte	0x08
	.zero		1


	//   ....[3]....
        /*00bc*/ 	.word	0x00000280
        /*00c0*/ 	.word	0x000000ff
        /*00c4*/ 	.word	0x00000088
        /*00c8*/ 	.short	0x0100
        /*00ca*/ 	.byte	0x08
	.zero		1


	//   ....[4]....
        /*00cc*/ 	.word	0x00000290
        /*00d0*/ 	.word	0x000000ff
        /*00d4*/ 	.word	0x00000010
        /*00d8*/ 	.short	0x0100
        /*00da*/ 	.byte	0x08
	.zero		1


	//   ....[5]....
        /*00dc*/ 	.word	0x000002a0
        /*00e0*/ 	.word	0x000000ff
        /*00e4*/ 	.word	0x00000090
        /*00e8*/ 	.short	0x0100
        /*00ea*/ 	.byte	0x08
	.zero		1


	//   ....[6]....
        /*00ec*/ 	.word	0x000002b0
        /*00f0*/ 	.word	0x000000ff
        /*00f4*/ 	.word	0x00000018
        /*00f8*/ 	.short	0x0100
        /*00fa*/ 	.byte	0x08
	.zero		1


	//   ....[7]....
        /*00fc*/ 	.word	0x000002c0
        /*0100*/ 	.word	0x000000ff
        /*0104*/ 	.word	0x00000098
        /*0108*/ 	.short	0x0100
        /*010a*/ 	.byte	0x08
	.zero		1


	//   ....[8]....
        /*010c*/ 	.word	0x000002d0
        /*0110*/ 	.word	0x000000ff
        /*0114*/ 	.word	0x00000020
        /*0118*/ 	.short	0x0100
        /*011a*/ 	.byte	0x08
	.zero		1


	//   ....[9]....
        /*011c*/ 	.word	0x000002e0
        /*0120*/ 	.word	0x000000ff
        /*0124*/ 	.word	0x000000a0
        /*0128*/ 	.short	0x0100
        /*012a*/ 	.byte	0x08
	.zero		1


	//   ....[10]....
        /*012c*/ 	.word	0x000002f0
        /*0130*/ 	.word	0x000000ff
        /*0134*/ 	.word	0x00000028
        /*0138*/ 	.short	0x0100
        /*013a*/ 	.byte	0x08
	.zero		1


	//   ....[11]....
        /*013c*/ 	.word	0x00000300
        /*0140*/ 	.word	0x000000ff
        /*0144*/ 	.word	0x000000a8
        /*0148*/ 	.short	0x0100
        /*014a*/ 	.byte	0x08
	.zero		1


	//   ....[12]....
        /*014c*/ 	.word	0x00000310
        /*0150*/ 	.word	0x000000ff
        /*0154*/ 	.word	0x00000030
        /*0158*/ 	.short	0x0100
        /*015a*/ 	.byte	0x08
	.zero		1


	//   ....[13]....
        /*015c*/ 	.word	0x00000320
        /*0160*/ 	.word	0x000000ff
        /*0164*/ 	.word	0x000000b0
        /*0168*/ 	.short	0x0100
        /*016a*/ 	.byte	0x08
	.zero		1


	//   ....[14]....
        /*016c*/ 	.word	0x00000330
        /*0170*/ 	.word	0x000000ff
        /*0174*/ 	.word	0x00000038
        /*0178*/ 	.short	0x0100
        /*017a*/ 	.byte	0x08
	.zero		1


	//   ....[15]....
        /*017c*/ 	.word	0x00000340
        /*0180*/ 	.word	0x000000ff
        /*0184*/ 	.word	0x000000b8
        /*0188*/ 	.short	0x0100
        /*018a*/ 	.byte	0x08
	.zero		1


	//   ....[16]....
        /*018c*/ 	.word	0x00000350
        /*0190*/ 	.word	0x000000ff
        /*0194*/ 	.word	0x00000040
        /*0198*/ 	.short	0x0100
        /*019a*/ 	.byte	0x08
	.zero		1


	//   ....[17]....
        /*019c*/ 	.word	0x00000360
        /*01a0*/ 	.word	0x000000ff
        /*01a4*/ 	.word	0x000000c0
        /*01a8*/ 	.short	0x0100
        /*01aa*/ 	.byte	0x08
	.zero		1


	//   ....[18]....
        /*01ac*/ 	.word	0x00000370
        /*01b0*/ 	.word	0x000000ff
        /*01b4*/ 	.word	0x00000048
        /*01b8*/ 	.short	0x0100
        /*01ba*/ 	.byte	0x08
	.zero		1


	//   ....[19]....
        /*01bc*/ 	.word	0x00000380
        /*01c0*/ 	.word	0x000000ff
        /*01c4*/ 	.word	0x000000c8
        /*01c8*/ 	.short	0x0100
        /*01ca*/ 	.byte	0x08
	.zero		1


	//   ....[20]....
        /*01cc*/ 	.word	0x00000390
        /*01d0*/ 	.word	0x000000ff
        /*01d4*/ 	.word	0x00000050
        /*01d8*/ 	.short	0x0100
        /*01da*/ 	.byte	0x08
	.zero		1


	//   ....[21]....
        /*01dc*/ 	.word	0x000003a0
        /*01e0*/ 	.word	0x000000ff
        /*01e4*/ 	.word	0x000000d0
        /*01e8*/ 	.short	0x0100
        /*01ea*/ 	.byte	0x08
	.zero		1


	//   ....[22]....
        /*01ec*/ 	.word	0x000003b0
        /*01f0*/ 	.word	0x000000ff
        /*01f4*/ 	.word	0x00000058
        /*01f8*/ 	.short	0x0100
        /*01fa*/ 	.byte	0x08
	.zero		1


	//   ....[23]....
        /*01fc*/ 	.word	0x000003c0
        /*0200*/ 	.word	0x000000ff
        /*0204*/ 	.word	0x000000d8
        /*0208*/ 	.short	0x0100
        /*020a*/ 	.byte	0x08
	.zero		1


	//   ....[24]....
        /*020c*/ 	.word	0x000003d0
        /*0210*/ 	.word	0x000000ff
        /*0214*/ 	.word	0x00000060
        /*0218*/ 	.short	0x0100
        /*021a*/ 	.byte	0x08
	.zero		1


	//   ....[25]....
        /*021c*/ 	.word	0x000003e0
        /*0220*/ 	.word	0x000000ff
        /*0224*/ 	.word	0x000000e0
        /*0228*/ 	.short	0x0100
        /*022a*/ 	.byte	0x08
	.zero		1


	//   ....[26]....
        /*022c*/ 	.word	0x000003f0
        /*0230*/ 	.word	0x000000ff
        /*0234*/ 	.word	0x00000068
        /*0238*/ 	.short	0x0100
        /*023a*/ 	.byte	0x08
	.zero		1


	//   ....[27]....
        /*023c*/ 	.word	0x00000400
        /*0240*/ 	.word	0x000000ff
        /*0244*/ 	.word	0x000000e8
        /*0248*/ 	.short	0x0100
        /*024a*/ 	.byte	0x08
	.zero		1


	//   ....[28]....
        /*024c*/ 	.word	0x00000410
        /*0250*/ 	.word	0x000000ff
        /*0254*/ 	.word	0x00000070
        /*0258*/ 	.short	0x0100
        /*025a*/ 	.byte	0x08
	.zero		1


	//   ....[29]....
        /*025c*/ 	.word	0x00000420
        /*0260*/ 	.word	0x000000ff
        /*0264*/ 	.word	0x000000f0
        /*0268*/ 	.short	0x0100
        /*026a*/ 	.byte	0x08
	.zero		1


	//   ....[30]....
        /*026c*/ 	.word	0x00000430
        /*0270*/ 	.word	0x000000ff
        /*0274*/ 	.word	0x00000078
        /*0278*/ 	.short	0x0100
        /*027a*/ 	.byte	0x08
	.zero		1


	//   ....[31]....
        /*027c*/ 	.word	0x00000440
        /*0280*/ 	.word	0x000000ff
        /*0284*/ 	.word	0x000000f8
        /*0288*/ 	.short	0x0100
        /*028a*/ 	.byte	0x08
	.zero		1


	//   ....[32]....
        /*028c*/ 	.word	0x00000890
        /*0290*/ 	.word	0x000000ff
        /*0294*/ 	.word	0x00000110
        /*0298*/ 	.short	0x0100
        /*029a*/ 	.byte	0x06
	.zero		1


	//   ....[33]....
        /*029c*/ 	.word	0x00000930
        /*02a0*/ 	.word	0x000000ff
        /*02a4*/ 	.word	0x00000118
        /*02a8*/ 	.short	0x0100
        /*02aa*/ 	.byte	0x06
	.zero		1


	//   ....[34]....
        /*02ac*/ 	.word	0x00001800
        /*02b0*/ 	.word	0x00000003
        /*02b4*/ 	.word	0x00000000
        /*02b8*/ 	.short	0x010a
        /*02ba*/ 	.byte	0x3f
	.zero		1


	//   ....[35]....
        /*02bc*/ 	.word	0x00001860
        /*02c0*/ 	.word	0x00000003
        /*02c4*/ 	.word	0x00000000
        /*02c8*/ 	.short	0x010a
        /*02ca*/ 	.byte	0x3f
	.zero		1


	//   ....[36]....
        /*02cc*/ 	.word	0x00001cf0
        /*02d0*/ 	.word	0x000000ff
        /*02d4*/ 	.word	0x00000000
        /*02d8*/ 	.short	0x010a
        /*02da*/ 	.byte	0x04
	.zero		1


	//   ....[37]....
        /*02dc*/ 	.word	0x00001d30
        /*02e0*/ 	.word	0x000000ff
        /*02e4*/ 	.word	0x00000000
        /*02e8*/ 	.short	0x010a
        /*02ea*/ 	.byte	0x04
	.zero		1


	//   ....[38]....
        /*02ec*/ 	.word	0x00002100
        /*02f0*/ 	.word	0x00000004
        /*02f4*/ 	.word	0x00000000
        /*02f8*/ 	.short	0x0101
        /*02fa*/ 	.byte	0x3f
	.zero		1


	//   ....[39]....
        /*02fc*/ 	.word	0x000022d0
        /*0300*/ 	.word	0x00000000
        /*0304*/ 	.word	0x00000000
        /*0308*/ 	.short	0x0101
        /*030a*/ 	.byte	0x3f
	.zero		1


	//   ....[40]....
        /*030c*/ 	.word	0x00008330
        /*0310*/ 	.word	0x00000015
        /*0314*/ 	.word	0x00000080
        /*0318*/ 	.short	0x010a
        /*031a*/ 	.byte	0x3f
	.zero		1


	//   ....[41]....
        /*031c*/ 	.word	0x00008700
        /*0320*/ 	.word	0x00000005
        /*0324*/ 	.word	0x00000118
        /*0328*/ 	.short	0x0101
        /*032a*/ 	.byte	0x3f
	.zero		1


	//   ....[42]....
        /*032c*/ 	.word	0x00008e10
        /*0330*/ 	.word	0x00000007
        /*0334*/ 	.word	0x00000000
        /*0338*/ 	.short	0x010a
        /*033a*/ 	.byte	0x3f
	.zero		1


	//   ....[43]....
        /*033c*/ 	.word	0x00008e90
        /*0340*/ 	.word	0x00000006
        /*0344*/ 	.word	0x00000000
        /*0348*/ 	.short	0x010a
        /*034a*/ 	.byte	0x3f
	.zero		1


	//   ....[44]....
        /*034c*/ 	.word	0x00008f20
        /*0350*/ 	.word	0x00000007
        /*0354*/ 	.word	0x00000000
        /*0358*/ 	.short	0x010a
        /*035a*/ 	.byte	0x3f
	.zero		1


	//   ....[45]....
        /*035c*/ 	.word	0x00008fb0
        /*0360*/ 	.word	0x00000006
        /*0364*/ 	.word	0x00000000
        /*0368*/ 	.short	0x010a
        /*036a*/ 	.byte	0x3f
	.zero		1


	//   ....[46]....
        /*036c*/ 	.word	0x00009040
        /*0370*/ 	.word	0x00000007
        /*0374*/ 	.word	0x00000000
        /*0378*/ 	.short	0x010a
        /*037a*/ 	.byte	0x3f
	.zero		1


	//   ....[47]....
        /*037c*/ 	.word	0x000090d0
        /*0380*/ 	.word	0x00000006
        /*0384*/ 	.word	0x00000000
        /*0388*/ 	.short	0x010a
        /*038a*/ 	.byte	0x3f
	.zero		1


	//   ....[48]....
        /*038c*/ 	.word	0x00009160
        /*0390*/ 	.word	0x00000007
        /*0394*/ 	.word	0x00000000
        /*0398*/ 	.short	0x010a
        /*039a*/ 	.byte	0x3f
	.zero		1


	//   ....[49]....
        /*039c*/ 	.word	0x000091f0
        /*03a0*/ 	.word	0x00000006
        /*03a4*/ 	.word	0x00000000
        /*03a8*/ 	.short	0x010a
        /*03aa*/ 	.byte	0x3f
	.zero		1


	//   ....[50]....
        /*03ac*/ 	.word	0x00009280
        /*03b0*/ 	.word	0x00000007
        /*03b4*/ 	.word	0x00000000
        /*03b8*/ 	.short	0x010a
        /*03ba*/ 	.byte	0x3f
	.zero		1


	//   ....[51]....
        /*03bc*/ 	.word	0x00009310
        /*03c0*/ 	.word	0x00000006
        /*03c4*/ 	.word	0x00000000
        /*03c8*/ 	.short	0x010a
        /*03ca*/ 	.byte	0x3f
	.zero		1


	//   ....[52]....
        /*03cc*/ 	.word	0x000093a0
        /*03d0*/ 	.word	0x00000007
        /*03d4*/ 	.word	0x00000000
        /*03d8*/ 	.short	0x010a
        /*03da*/ 	.byte	0x3f
	.zero		1


	//   ....[53]....
        /*03dc*/ 	.word	0x00009430
        /*03e0*/ 	.word	0x00000006
        /*03e4*/ 	.word	0x00000000
        /*03e8*/ 	.short	0x010a
        /*03ea*/ 	.byte	0x3f
	.zero		1


	//   ....[54]....
        /*03ec*/ 	.word	0x000094c0
        /*03f0*/ 	.word	0x00000007
        /*03f4*/ 	.word	0x00000000
        /*03f8*/ 	.short	0x010a
        /*03fa*/ 	.byte	0x3f
	.zero		1


	//   ....[55]....
        /*03fc*/ 	.word	0x00009550
        /*0400*/ 	.word	0x00000006
        /*0404*/ 	.word	0x00000000
        /*0408*/ 	.short	0x010a
        /*040a*/ 	.byte	0x3f
	.zero		1


	//   ....[56]....
        /*040c*/ 	.word	0x000095e0
        /*0410*/ 	.word	0x00000007
        /*0414*/ 	.word	0x00000000
        /*0418*/ 	.short	0x010a
        /*041a*/ 	.byte	0x3f
	.zero		1


	//   ....[57]....
        /*041c*/ 	.word	0x00009670
        /*0420*/ 	.word	0x00000005
        /*0424*/ 	.word	0x00000000
        /*0428*/ 	.short	0x010a
        /*042a*/ 	.byte	0x3f
	.zero		1


	//   ....[58]....
        /*042c*/ 	.word	0x000096d0
        /*0430*/ 	.word	0x00000003
        /*0434*/ 	.word	0x00000000
        /*0438*/ 	.short	0x010a
        /*043a*/ 	.byte	0x3f
	.zero		1


	//   ....[59]....
        /*043c*/ 	.word	0x00009730
        /*0440*/ 	.word	0x00000005
        /*0444*/ 	.word	0x00000000
        /*0448*/ 	.short	0x010a
        /*044a*/ 	.byte	0x3f
	.zero		1


	//   ....[60]....
        /*044c*/ 	.word	0x00009800
        /*0450*/ 	.word	0x00000015
        /*0454*/ 	.word	0x00000080
        /*0458*/ 	.short	0x010a
        /*045a*/ 	.byte	0x3f
	.zero		1


	//   ....[61]....
        /*045c*/ 	.word	0x000098d0
        /*0460*/ 	.word	0x00000007
        /*0464*/ 	.word	0x00000000
        /*0468*/ 	.short	0x010a
        /*046a*/ 	.byte	0x3f
	.zero		1


	//   ....[62]....
        /*046c*/ 	.word	0x00009920
        /*0470*/ 	.word	0x00000006
        /*0474*/ 	.word	0x00000000
        /*0478*/ 	.short	0x010a
        /*047a*/ 	.byte	0x3f
	.zero		1


	//   ....[63]....
        /*047c*/ 	.word	0x00009970
        /*0480*/ 	.word	0x00000007
        /*0484*/ 	.word	0x00000000
        /*0488*/ 	.short	0x010a
        /*048a*/ 	.byte	0x3f
	.zero		1


	//   ....[64]....
        /*048c*/ 	.word	0x000099c0
        /*0490*/ 	.word	0x00000006
        /*0494*/ 	.word	0x00000000
        /*0498*/ 	.short	0x010a
        /*049a*/ 	.byte	0x3f
	.zero		1


	//   ....[65]....
        /*049c*/ 	.word	0x00009a10
        /*04a0*/ 	.word	0x00000007
        /*04a4*/ 	.word	0x00000000
        /*04a8*/ 	.short	0x010a
        /*04aa*/ 	.byte	0x3f
	.zero		1


	//   ....[66]....
        /*04ac*/ 	.word	0x00009a60
        /*04b0*/ 	.word	0x00000006
        /*04b4*/ 	.word	0x00000000
        /*04b8*/ 	.short	0x010a
        /*04ba*/ 	.byte	0x3f
	.zero		1


	//   ....[67]....
        /*04bc*/ 	.word	0x00009ab0
        /*04c0*/ 	.word	0x00000007
        /*04c4*/ 	.word	0x00000000
        /*04c8*/ 	.short	0x010a
        /*04ca*/ 	.byte	0x3f
	.zero		1


	//   ....[68]....
        /*04cc*/ 	.word	0x00009b00
        /*04d0*/ 	.word	0x00000006
        /*04d4*/ 	.word	0x00000000
        /*04d8*/ 	.short	0x010a
        /*04da*/ 	.byte	0x3f
	.zero		1


	//   ....[69]....
        /*04dc*/ 	.word	0x00009b50
        /*04e0*/ 	.word	0x00000007
        /*04e4*/ 	.word	0x00000000
        /*04e8*/ 	.short	0x010a
        /*04ea*/ 	.byte	0x3f
	.zero		1


	//   ....[70]....
        /*04ec*/ 	.word	0x00009ba0
        /*04f0*/ 	.word	0x00000006
        /*04f4*/ 	.word	0x00000000
        /*04f8*/ 	.short	0x010a
        /*04fa*/ 	.byte	0x3f
	.zero		1


	//   ....[71]....
        /*04fc*/ 	.word	0x00009bf0
        /*0500*/ 	.word	0x00000007
        /*0504*/ 	.word	0x00000000
        /*0508*/ 	.short	0x010a
        /*050a*/ 	.byte	0x3f
	.zero		1


	//   ....[72]....
        /*050c*/ 	.word	0x00009c40
        /*0510*/ 	.word	0x00000006
        /*0514*/ 	.word	0x00000000
        /*0518*/ 	.short	0x010a
        /*051a*/ 	.byte	0x3f
	.zero		1


	//   ....[73]....
        /*051c*/ 	.word	0x00009c90
        /*0520*/ 	.word	0x00000007
        /*0524*/ 	.word	0x00000000
        /*0528*/ 	.short	0x010a
        /*052a*/ 	.byte	0x3f
	.zero		1


	//   ....[74]....
        /*052c*/ 	.word	0x00009ce0
        /*0530*/ 	.word	0x00000006
        /*0534*/ 	.word	0x00000000
        /*0538*/ 	.short	0x010a
        /*053a*/ 	.byte	0x3f
	.zero		1


	//   ....[75]....
        /*053c*/ 	.word	0x00009d30
        /*0540*/ 	.word	0x00000007
        /*0544*/ 	.word	0x00000000
        /*0548*/ 	.short	0x010a
        /*054a*/ 	.byte	0x3f
	.zero		1


	//----- nvinfo : EIATTR_NUM_MBARRIERS
	.align		4
.L_35:
        /*054c*/ 	.byte	0x03, 0x38
        /*054e*/ 	.short	0x0022


	//----- nvinfo : EIATTR_EXIT_INSTR_OFFSETS
	.align		4
        /*0550*/ 	.byte	0x04, 0x1c
        /*0552*/ 	.short	(.L_37 - .L_36)


	//   ....[0]....
.L_36:
        /*0554*/ 	.word	0x00000b80


	//   ....[1]....
        /*0558*/ 	.word	0x000013a0


	//   ....[2]....
        /*055c*/ 	.word	0x00007ad0


	//   ....[3]....
        /*0560*/ 	.word	0x00008030


	//   ....[4]....
        /*0564*/ 	.word	0x000096c0


	//----- nvinfo : EIATTR_MAX_THREADS
	.align		4
.L_37:
        /*0568*/ 	.byte	0x04, 0x05
        /*056a*/ 	.short	(.L_39 - .L_38)
.L_38:
        /*056c*/ 	.word	0x00000180
        /*0570*/ 	.word	0x00000001
        /*0574*/ 	.word	0x00000001


	//----- nvinfo : EIATTR_CRS_STACK_SIZE
	.align		4
.L_39:
        /*0578*/ 	.byte	0x04, 0x1e
        /*057a*/ 	.short	(.L_41 - .L_40)
.L_40:
        /*057c*/ 	.word	0x00000000


	//----- nvinfo : EIATTR_CBANK_PARAM_SIZE
	.align		4
.L_41:
        /*0580*/ 	.byte	0x03, 0x19
        /*0582*/ 	.short	0x0470


	//----- nvinfo : EIATTR_PARAM_CBANK
	.align		4
        /*0584*/ 	.byte	0x04, 0x0a
        /*0586*/ 	.short	(.L_43 - .L_42)
	.align		4
.L_42:
        /*0588*/ 	.word	index@(.nv.constant0._ZN7cutlass13device_kernelINS_4gemm6kernel13GemmUniversalIN4cute5tupleIJiiiiEEENS1_10collective13CollectiveMmaINS1_34MainloopSm90TmaGmmaWarpSpecializedILi16ENS5_IJNS4_1CILi2EEENSA_ILi1EEESC_EEENS1_35KernelTmaWarpSpecializedCooperativeEEENS5_IJNSA_ILi384EEENSA_ILi48EEENSA_ILi16EEEEEENS_10bfloat16_tENS5_IJlSC_lEEESK_SL_NS4_8TiledMMAINS4_8MMA_AtomIJNS4_4SM904GMMA27MMA_64x16x16_F32BF16BF16_SSILNSP_5MajorE0ELSR_0ELNSP_7ScaleInE1ELSS_1EEEEEENS4_6LayoutISD_NS5_IJSC_NSA_ILi0EEESW_EEEEENS5_IJNS4_10UnderscoreESZ_SZ_EEEEENS4_13SM90_TMA_LOADENS4_14ComposedLayoutINS4_7SwizzleILi1ELi4ELi3EEENS4_18smem_ptr_flag_bitsILi16EEENSV_INS5_IJNSA_ILi8EEESI_EEENS5_IJSI_SC_EEEEEEEvNS4_8identityENS4_23SM90_TMA_LOAD_MULTICASTES1C_vS1D_EENS_8epilogue10collective6detail29Sm90TmaWarpSpecializedAdapterINS1H_15DefaultEpilogueISK_SL_SL_NS1G_6thread17LinearCombinationISK_Li1EffLNS1L_9ScaleType4KindE0ELNS_15FloatRoundStyleE2ESK_EENS1_15EpilogueDefaultEEEEEvvEEEEvNT_6ParamsE)
        /*058c*/ 	.short	0x0210
        /*058e*/ 	.short	0x0470


	//----- nvinfo : EIATTR_SW_WAR
	.align		4
.L_43:
        /*0590*/ 	.byte	0x04, 0x36
        /*0592*/ 	.short	(.L_45 - .L_44)
.L_44:
        /*0594*/ 	.word	0x00000008
.L_45:


//--------------------- .nv.callgraph             --------------------------
	.section	.nv.callgraph,"",@"SHT_CUDA_CALLGRAPH"
	.align	4
	.sectionentsize	8
	.align		4
        /*0000*/ 	.word	0x00000000
	.align		4
        /*0004*/ 	.word	0xffffffff
	.align		4
        /*0008*/ 	.word	index@(_ZN7cutlass13device_kernelINS_4gemm6kernel13GemmUniversalIN4cute5tupleIJiiiiEEENS1_10collective13CollectiveMmaINS1_34MainloopSm90TmaGmmaWarpSpecializedILi16ENS5_IJNS4_1CILi2EEENSA_ILi1EEESC_EEENS1_35KernelTmaWarpSpecializedCooperativeEEENS5_IJNSA_ILi384EEENSA_ILi48EEENSA_ILi16EEEEEENS_10bfloat16_tENS5_IJlSC_lEEESK_SL_NS4_8TiledMMAINS4_8MMA_AtomIJNS4_4SM904GMMA27MMA_64x16x16_F32BF16BF16_SSILNSP_5MajorE0ELSR_0ELNSP_7ScaleInE1ELSS_1EEEEEENS4_6LayoutISD_NS5_IJSC_NSA_ILi0EEESW_EEEEENS5_IJNS4_10UnderscoreESZ_SZ_EEEEENS4_13SM90_TMA_LOADENS4_14ComposedLayoutINS4_7SwizzleILi1ELi4ELi3EEENS4_18smem_ptr_flag_bitsILi16EEENSV_INS5_IJNSA_ILi8EEESI_EEENS5_IJSI_SC_EEEEEEEvNS4_8identityENS4_23SM90_TMA_LOAD_MULTICASTES1C_vS1D_EENS_8epilogue10collective6detail29Sm90TmaWarpSpecializedAdapterINS1H_15DefaultEpilogueISK_SL_SL_NS1G_6thread17LinearCombinationISK_Li1EffLNS1L_9ScaleType4KindE0ELNS_15FloatRoundStyleE2ESK_EENS1_15EpilogueDefaultEEEEEvvEEEEvNT_6ParamsE)
	.align		4
        /*000c*/ 	.word	index@(__assertfail)
	.align		4
        /*0010*/ 	.word	0x00000000
	.align		4
        /*0014*/ 	.word	0xfffffffe
	.align		4
        /*0018*/ 	.word	0x00000000
	.align		4
        /*001c*/ 	.word	0xfffffffd
	.align		4
        /*0020*/ 	.word	0x00000000
	.align		4
        /*0024*/ 	.word	0xfffffffc


//--------------------- .nv.constant4             --------------------------
	.section	.nv.constant4,"a",@progbits
	.align	8
	.align		8
.nv.constant4:
        /*0000*/ 	.dword	__assertfail
	.align		8
        /*0008*/ 	.dword	__unnamed_1
	.align		8
        /*0010*/ 	.dword	_ZN40_INTERNAL_66fd01b6_4_k_cu_992c1093_133494cuda3std3__45__cpo5beginE
	.align		8
        /*0018*/ 	.dword	_ZN40_INTERNAL_66fd01b6_4_k_cu_992c1093_133494cuda3std3__45__cpo3endE
	.align		8
        /*0020*/ 	.dword	_ZN40_INTERNAL_66fd01b6_4_k_cu_992c1093_133494cuda3std3__45__cpo6cbeginE
	.align		8
        /*0028*/ 	.dword	_ZN40_INTERNAL_66fd01b6_4_k_cu_992c1093_133494cuda3std3__45__cpo4cendE
	.align		8
        /*0030*/ 	.dword	_ZN40_INTERNAL_66fd01b6_4_k_cu_992c1093_133494cuda3std3__442_GLOBAL__N__66fd01b6_4_k_cu_992c1093_133496ignoreE
	.align		8
        /*0038*/ 	.dword	_ZN40_INTERNAL_66fd01b6_4_k_cu_992c1093_133494cuda3std3__419piecewise_constructE
	.align		8
        /*0040*/ 	.dword	_ZN40_INTERNAL_66fd01b6_4_k_cu_992c1093_133494cuda3std3__48in_placeE
	.align		8
        /*0048*/ 	.dword	_ZN40_INTERNAL_66fd01b6_4_k_cu_992c1093_133494cuda3std6ranges3__45__cpo4swapE
	.align		8
        /*0050*/ 	.dword	_ZN40_INTERNAL_66fd01b6_4_k_cu_992c1093_133494cuda3std6ranges3__45__cpo9iter_moveE
	.align		8
        /*0058*/ 	.dword	_ZN40_INTERNAL_66fd01b6_4_k_cu_992c1093_133494cute7productE
	.align		8
        /*0060*/ 	.dword	_ZN40_INTERNAL_66fd01b6_4_k_cu_992c1093_133494cute1_E
	.align		8
        /*0068*/ 	.dword	$str$22
	.align		8
        /*0070*/ 	.dword	$str$23


//--------------------- .text._ZN7cutlass13device_kernelINS_4gemm6kernel13GemmUniversalIN4cute5tupleIJiiiiEEENS1_10collective13CollectiveMmaINS1_34MainloopSm90TmaGmmaWarpSpecializedILi16ENS5_IJNS4_1CILi2EEENSA_ILi1EEESC_EEENS1_35KernelTmaWarpSpecializedCooperativeEEENS5_IJNSA_ILi384EEENSA_ILi48EEENSA_ILi16EEEEEENS_10bfloat16_tENS5_IJlSC_lEEESK_SL_NS4_8TiledMMAINS4_8MMA_AtomIJNS4_4SM904GMMA27MMA_64x16x16_F32BF16BF16_SSILNSP_5MajorE0ELSR_0ELNSP_7ScaleInE1ELSS_1EEEEEENS4_6LayoutISD_NS5_IJSC_NSA_ILi0EEESW_EEEEENS5_IJNS4_10UnderscoreESZ_SZ_EEEEENS4_13SM90_TMA_LOADENS4_14ComposedLayoutINS4_7SwizzleILi1ELi4ELi3EEENS4_18smem_ptr_flag_bitsILi16EEENSV_INS5_IJNSA_ILi8EEESI_EEENS5_IJSI_SC_EEEEEEEvNS4_8identityENS4_23SM90_TMA_LOAD_MULTICASTES1C_vS1D_EENS_8epilogue10collective6detail29Sm90TmaWarpSpecializedAdapterINS1H_15DefaultEpilogueISK_SL_SL_NS1G_6thread17LinearCombinationISK_Li1EffLNS1L_9ScaleType4KindE0ELNS_15FloatRoundStyleE2ESK_EENS1_15EpilogueDefaultEEEEEvvEEEEvNT_6ParamsE --------------------------
	.section	.text._ZN7cutlass13device_kernelINS_4gemm6kernel13GemmUniversalIN4cute5tupleIJiiiiEEENS1_10collective13CollectiveMmaINS1_34MainloopSm90TmaGmmaWarpSpecializedILi16ENS5_IJNS4_1CILi2EEENSA_ILi1EEESC_EEENS1_35KernelTmaWarpSpecializedCooperativeEEENS5_IJNSA_ILi384EEENSA_ILi48EEENSA_ILi16EEEEEENS_10bfloat16_tENS5_IJlSC_lEEESK_SL_NS4_8TiledMMAINS4_8MMA_AtomIJNS4_4SM904GMMA27MMA_64x16x16_F32BF16BF16_SSILNSP_5MajorE0ELSR_0ELNSP_7ScaleInE1ELSS_1EEEEEENS4_6LayoutISD_NS5_IJSC_NSA_ILi0EEESW_EEEEENS5_IJNS4_10UnderscoreESZ_SZ_EEEEENS4_13SM90_TMA_LOADENS4_14ComposedLayoutINS4_7SwizzleILi1ELi4ELi3EEENS4_18smem_ptr_flag_bitsILi16EEENSV_INS5_IJNSA_ILi8EEESI_EEENS5_IJSI_SC_EEEEEEEvNS4_8identityENS4_23SM90_TMA_LOAD_MULTICASTES1C_vS1D_EENS_8epilogue10collective6detail29Sm90TmaWarpSpecializedAdapterINS1H_15DefaultEpilogueISK_SL_SL_NS1G_6thread17LinearCombinationISK_Li1EffLNS1L_9ScaleType4KindE0ELNS_15FloatRoundStyleE2ESK_EENS1_15EpilogueDefaultEEEEEvvEEEEvNT_6ParamsE,"ax",@progbits
	.align	128
.text._ZN7cutlass13device_kernelINS_4gemm6kernel13GemmUniversalIN4cute5tupleIJiiiiEEENS1_10collective13CollectiveMmaINS1_34MainloopSm90TmaGmmaWarpSpecializedILi16ENS5_IJNS4_1CILi2EEENSA_ILi1EEESC_EEENS1_35KernelTmaWarpSpecializedCooperativeEEENS5_IJNSA_ILi384EEENSA_ILi48EEENSA_ILi16EEEEEENS_10bfloat16_tENS5_IJlSC_lEEESK_SL_NS4_8TiledMMAINS4_8MMA_AtomIJNS4_4SM904GMMA27MMA_64x16x16_F32BF16BF16_SSILNSP_5MajorE0ELSR_0ELNSP_7ScaleInE1ELSS_1EEEEEENS4_6LayoutISD_NS5_IJSC_NSA_ILi0EEESW_EEEEENS5_IJNS4_10UnderscoreESZ_SZ_EEEEENS4_13SM90_TMA_LOADENS4_14ComposedLayoutINS4_7SwizzleILi1ELi4ELi3EEENS4_18smem_ptr_flag_bitsILi16EEENSV_INS5_IJNSA_ILi8EEESI_EEENS5_IJSI_SC_EEEEEEEvNS4_8identityENS4_23SM90_TMA_LOAD_MULTICASTES1C_vS1D_EENS_8epilogue10collective6detail29Sm90TmaWarpSpecializedAdapterINS1H_15DefaultEpilogueISK_SL_SL_NS1G_6thread17LinearCombinationISK_Li1EffLNS1L_9ScaleType4KindE0ELNS_15FloatRoundStyleE2ESK_EENS1_15EpilogueDefaultEEEEEvvEEEEvNT_6ParamsE:
        .type           _ZN7cutlass13device_kernelINS_4gemm6kernel13GemmUniversalIN4cute5tupleIJiiiiEEENS1_10collective13CollectiveMmaINS1_34MainloopSm90TmaGmmaWarpSpecializedILi16ENS5_IJNS4_1CILi2EEENSA_ILi1EEESC_EEENS1_35KernelTmaWarpSpecializedCooperativeEEENS5_IJNSA_ILi384EEENSA_ILi48EEENSA_ILi16EEEEEENS_10bfloat16_tENS5_IJlSC_lEEESK_SL_NS4_8TiledMMAINS4_8MMA_AtomIJNS4_4SM904GMMA27MMA_64x16x16_F32BF16BF16_SSILNSP_5MajorE0ELSR_0ELNSP_7ScaleInE1ELSS_1EEEEEENS4_6LayoutISD_NS5_IJSC_NSA_ILi0EEESW_EEEEENS5_IJNS4_10UnderscoreESZ_SZ_EEEEENS4_13SM90_TMA_LOADENS4_14ComposedLayoutINS4_7SwizzleILi1ELi4ELi3EEENS4_18smem_ptr_flag_bitsILi16EEENSV_INS5_IJNSA_ILi8EEESI_EEENS5_IJSI_SC_EEEEEEEvNS4_8identityENS4_23SM90_TMA_LOAD_MULTICASTES1C_vS1D_EENS_8epilogue10collective6detail29Sm90TmaWarpSpecializedAdapterINS1H_15DefaultEpilogueISK_SL_SL_NS1G_6thread17LinearCombinationISK_Li1EffLNS1L_9ScaleType4KindE0ELNS_15FloatRoundStyleE2ESK_EENS1_15EpilogueDefaultEEEEEvvEEEEvNT_6ParamsE,@function
        .size           _ZN7cutlass13device_kernelINS_4gemm6kernel13GemmUniversalIN4cute5tupleIJiiiiEEENS1_10collective13CollectiveMmaINS1_34MainloopSm90TmaGmmaWarpSpecializedILi16ENS5_IJNS4_1CILi2EEENSA_ILi1EEESC_EEENS1_35KernelTmaWarpSpecializedCooperativeEEENS5_IJNSA_ILi384EEENSA_ILi48EEENSA_ILi16EEEEEENS_10bfloat16_tENS5_IJlSC_lEEESK_SL_NS4_8TiledMMAINS4_8MMA_AtomIJNS4_4SM904GMMA27MMA_64x16x16_F32BF16BF16_SSILNSP_5MajorE0ELSR_0ELNSP_7ScaleInE1ELSS_1EEEEEENS4_6LayoutISD_NS5_IJSC_NSA_ILi0EEESW_EEEEENS5_IJNS4_10UnderscoreESZ_SZ_EEEEENS4_13SM90_TMA_LOADENS4_14ComposedLayoutINS4_7SwizzleILi1ELi4ELi3EEENS4_18smem_ptr_flag_bitsILi16EEENSV_INS5_IJNSA_ILi8EEESI_EEENS5_IJSI_SC_EEEEEEEvNS4_8identityENS4_23SM90_TMA_LOAD_MULTICASTES1C_vS1D_EENS_8epilogue10collective6detail29Sm90TmaWarpSpecializedAdapterINS1H_15DefaultEpilogueISK_SL_SL_NS1G_6thread17LinearCombinationISK_Li1EffLNS1L_9ScaleType4KindE0ELNS_15FloatRoundStyleE2ESK_EENS1_15EpilogueDefaultEEEEEvvEEEEvNT_6ParamsE,(.L_x_232 - _ZN7cutlass13device_kernelINS_4gemm6kernel13GemmUniversalIN4cute5tupleIJiiiiEEENS1_10collective13CollectiveMmaINS1_34MainloopSm90TmaGmmaWarpSpecializedILi16ENS5_IJNS4_1CILi2EEENSA_ILi1EEESC_EEENS1_35KernelTmaWarpSpecializedCooperativeEEENS5_IJNSA_ILi384EEENSA_ILi48EEENSA_ILi16EEEEEENS_10bfloat16_tENS5_IJlSC_lEEESK_SL_NS4_8TiledMMAINS4_8MMA_AtomIJNS4_4SM904GMMA27MMA_64x16x16_F32BF16BF16_SSILNSP_5MajorE0ELSR_0ELNSP_7ScaleInE1ELSS_1EEEEEENS4_6LayoutISD_NS5_IJSC_NSA_ILi0EEESW_EEEEENS5_IJNS4_10UnderscoreESZ_SZ_EEEEENS4_13SM90_TMA_LOADENS4_14ComposedLayoutINS4_7SwizzleILi1ELi4ELi3EEENS4_18smem_ptr_flag_bitsILi16EEENSV_INS5_IJNSA_ILi8EEESI_EEENS5_IJSI_SC_EEEEEEEvNS4_8identityENS4_23SM90_TMA_LOAD_MULTICASTES1C_vS1D_EENS_8epilogue10collective6detail29Sm90TmaWarpSpecializedAdapterINS1H_15DefaultEpilogueISK_SL_SL_NS1G_6thread17LinearCombinationISK_Li1EffLNS1L_9ScaleType4KindE0ELNS_15FloatRoundStyleE2ESK_EENS1_15EpilogueDefaultEEEEEvvEEEEvNT_6ParamsE)
        .other          _ZN7cutlass13device_kernelINS_4gemm6kernel13GemmUniversalIN4cute5tupleIJiiiiEEENS1_10collective13CollectiveMmaINS1_34MainloopSm90TmaGmmaWarpSpecializedILi16ENS5_IJNS4_1CILi2EEENSA_ILi1EEESC_EEENS1_35KernelTmaWarpSpecializedCooperativeEEENS5_IJNSA_ILi384EEENSA_ILi48EEENSA_ILi16EEEEEENS_10bfloat16_tENS5_IJlSC_lEEESK_SL_NS4_8TiledMMAINS4_8MMA_AtomIJNS4_4SM904GMMA27MMA_64x16x16_F32BF16BF16_SSILNSP_5MajorE0ELSR_0ELNSP_7ScaleInE1ELSS_1EEEEEENS4_6LayoutISD_NS5_IJSC_NSA_ILi0EEESW_EEEEENS5_IJNS4_10UnderscoreESZ_SZ_EEEEENS4_13SM90_TMA_LOADENS4_14ComposedLayoutINS4_7SwizzleILi1ELi4ELi3EEENS4_18smem_ptr_flag_bitsILi16EEENSV_INS5_IJNSA_ILi8EEESI_EEENS5_IJSI_SC_EEEEEEEvNS4_8identityENS4_23SM90_TMA_LOAD_MULTICASTES1C_vS1D_EENS_8epilogue10collective6detail29Sm90TmaWarpSpecializedAdapterINS1H_15DefaultEpilogueISK_SL_SL_NS1G_6thread17LinearCombinationISK_Li1EffLNS1L_9ScaleType4KindE0ELNS_15FloatRoundStyleE2ESK_EENS1_15EpilogueDefaultEEEEEvvEEEEvNT_6ParamsE,@"STO_CUDA_ENTRY STV_DEFAULT"
_ZN7cutlass13device_kernelINS_4gemm6kernel13GemmUniversalIN4cute5tupleIJiiiiEEENS1_10collective13CollectiveMmaINS1_34MainloopSm90TmaGmmaWarpSpecializedILi16ENS5_IJNS4_1CILi2EEENSA_ILi1EEESC_EEENS1_35KernelTmaWarpSpecializedCooperativeEEENS5_IJNSA_ILi384EEENSA_ILi48EEENSA_ILi16EEEEEENS_10bfloat16_tENS5_IJlSC_lEEESK_SL_NS4_8TiledMMAINS4_8MMA_AtomIJNS4_4SM904GMMA27MMA_64x16x16_F32BF16BF16_SSILNSP_5MajorE0ELSR_0ELNSP_7ScaleInE1ELSS_1EEEEEENS4_6LayoutISD_NS5_IJSC_NSA_ILi0EEESW_EEEEENS5_IJNS4_10UnderscoreESZ_SZ_EEEEENS4_13SM90_TMA_LOADENS4_14ComposedLayoutINS4_7SwizzleILi1ELi4ELi3EEENS4_18smem_ptr_flag_bitsILi16EEENSV_INS5_IJNSA_ILi8EEESI_EEENS5_IJSI_SC_EEEEEEEvNS4_8identityENS4_23SM90_TMA_LOAD_MULTICASTES1C_vS1D_EENS_8epilogue10collective6detail29Sm90TmaWarpSpecializedAdapterINS1H_15DefaultEpilogueISK_SL_SL_NS1G_6thread17LinearCombinationISK_Li1EffLNS1L_9ScaleType4KindE0ELNS_15FloatRoundStyleE2ESK_EENS1_15EpilogueDefaultEEEEEvvEEEEvNT_6ParamsE:
[----:B------:R-:W0:Y:S01]  /*0000*/  LDC R1, c[0x0][0x28] ;  /* 0x00000a00ff017b82 */ /* 0x000e220000000800 */
[----:B------:R-:W1:Y:S01]  /*0010*/  S2R R101, SR_TID.X ;  /* 0x0000000000657919 */ /* 0x000e620000002100 */
[----:B------:R-:W-:Y:S01]  /*0020*/  ELECT P0, URZ, PT ;  /* 0x00000000003f782f */ /* 0x000fe20003800000 */
[----:B------:R-:W-:Y:S01]  /*0030*/  BSSY B0, `(.L_x_0) ;  /* 0x000000f000007945 */ /* 0x000fe20003800000 */
[--C-:B-1----:R-:W-:Y:S02]  /*0040*/  SHF.R.U32.HI R0, RZ, 0x5, R101.reuse ;  /* 0x00000005ff007819 */ /* 0x102fe40000011665 */
[----:B------:R-:W-:-:S03]  /*0050*/  SHF.R.U32.HI R7, RZ, 0x7, R101 ;  /* 0x00000007ff077819 */ /* 0x000fc60000011665 */
[----:B------:R-:W1:Y:S04]  /*0060*/  SHFL.IDX PT, R3, R0, RZ, 0x1f ;  /* 0x00001fff00037589 */ /* 0x000e6800000e0000 */
[----:B------:R2:W3:Y:S01]  /*0070*/  SHFL.IDX PT, R2, R7, RZ, 0x1f ;  /* 0x00001fff07027589 */ /* 0x0004e200000e0000 */
[----:B-1----:R-:W-:-:S13]  /*0080*/  ISETP.NE.OR P0, PT, R3, RZ, !P0 ;  /* 0x000000ff0300720c */ /* 0x002fda0004705670 */
[----:B0-23--:R-:W-:Y:S05]  /*0090*/  @P0 BRA `(.L_x_1) ;  /* 0x0000000000200947 */ /* 0x00dfea0003800000 */
[----:B------:R-:W-:Y:S02]  /*00a0*/  ULDC.64 UR4, c[0x0][0x198] ;  /* 0x0000660000047ab9 */ /* 0x000fe40000000a00 */
[----:B------:R-:W-:Y:S02]  /*00b0*/  UIADD3 UR6, UP0, UR4, 0xf0, URZ ;  /* 0x000000f004067890 */ /* 0x000fe4000ff1e03f */
[----:B------:R-:W-:Y:S02]  /*00c0*/  UIADD3 UR4, UP1, UR4, 0x1f0, URZ ;  /* 0x000001f004047890 */ /* 0x000fe4000ff3e03f */
[----:B------:R-:W-:Y:S02]  /*00d0*/  UIADD3.X UR7, URZ, UR5, URZ, UP0, !UPT ;  /* 0x000000053f077290 */ /* 0x000fe400087fe43f */
[----:B------:R-:W-:-:S07]  /*00e0*/  UIADD3.X UR5, URZ, UR5, URZ, UP1, !UPT ;  /* 0x000000053f057290 */ /* 0x000fce0008ffe43f */
[----:B------:R0:W-:Y:S02]  /*00f0*/  UTMACCTL.PF [UR6] ;  /* 0x00000000060079b9 */ /* 0x0001e40008040000 */
[----:B------:R0:W-:Y:S02]  /*0100*/  UTMACCTL.PF [UR4] ;  /* 0x00000000040079b9 */ /* 0x0001e40008040000 */
[----:B0-----:R-:W-:Y:S01]  /*0110*/  NOP ;  /* 0x0000000000007918 */ /* 0x001fe20000000000 */
.L_x_1:
[----:B------:R-:W-:Y:S05]  /*0120*/  BSYNC B0 ;  /* 0x0000000000007941 */ /* 0x000fea0003800000 */
.L_x_0:
[----:B------:R-:W0:Y:S02]  /*0130*/  SHFL.IDX PT, R5, R0, RZ, 0x1f ;  /* 0x00001fff00057589 */ /* 0x000e2400000e0000 */
[----:B0-----:R-:W-:-:S13]  /*0140*/  ISETP.NE.AND P0, PT, R5, RZ, PT ;  /* 0x000000ff0500720c */ /* 0x001fda0003f05270 */
[----:B------:R-:W-:Y:S05]  /*0150*/  @P0 BRA `(.L_x_2) ;  /* 0x0000000000c40947 */ /* 0x000fea0003800000 */
[----:B------:R-:W-:Y:S01]  /*0160*/  ELECT P0, URZ, PT ;  /* 0x00000000003f782f */ /* 0x000fe20003800000 */
[----:B------:R-:W-:-:S12]  /*0170*/  BSSY B0, `(.L_x_2) ;  /* 0x000002f000007945 */ /* 0x000fd80003800000 */
[----:B------:R-:W-:Y:S05]  /*0180*/  @!P0 BRA `(.L_x_3) ;  /* 0x0000000000b48947 */ /* 0x000fea0003800000 */
[----:B------:R-:W0:Y:S01]  /*0190*/  S2UR UR8, SR_CgaCtaId ;  /* 0x00000000000879c3 */ /* 0x000e220000008800 */
[----:B------:R-:W-:Y:S01]  /*01a0*/  UMOV UR4, 0x400 ;  /* 0x0000040000047882 */ /* 0x000fe20000000000 */
[----:B------:R-:W-:Y:S01]  /*01b0*/  UMOV UR5, 0x1 ;  /* 0x0000000100057882 */ /* 0x000fe20000000000 */
[----:B------:R-:W-:Y:S02]  /*01c0*/  UMOV UR6, 0x4 ;  /* 0x0000000400067882 */ /* 0x000fe40000000000 */
[----:B------:R-:W-:-:S04]  /*01d0*/  UIADD3 UR6, -UR6, 0x100000, URZ ;  /* 0x0010000006067890 */ /* 0x000fc8000fffe13f */
[----:B------:R-:W-:Y:S02]  /*01e0*/  USHF.L.U32 UR7, UR6, 0xb, URZ ;  /* 0x0000000b06077899 */ /* 0x000fe4000800063f */
[----:B------:R-:W-:Y:S02]  /*01f0*/  USHF.L.U32 UR6, UR6, 0x1, URZ ;  /* 0x0000000106067899 */ /* 0x000fe4000800063f */
[----:B0-----:R-:W-:Y:S02]  /*0200*/  ULEA UR8, UR8, UR4, 0x18 ;  /* 0x0000000408087291 */ /* 0x001fe4000f8ec03f */
[----:B------:R-:W-:-:S04]  /*0210*/  UIADD3 UR4, -UR5, 0x100000, URZ ;  /* 0x0010000005047890 */ /* 0x000fc8000fffe13f */
[----:B------:R-:W-:Y:S02]  /*0220*/  USHF.L.U32 UR5, UR4, 0xb, URZ ;  /* 0x0000000b04057899 */ /* 0x000fe4000800063f */
[----:B------:R-:W-:Y:S01]  /*0230*/  USHF.L.U32 UR4, UR4, 0x1, URZ ;  /* 0x0000000104047899 */ /* 0x000fe2000800063f */
[----:B------:R-:W0:Y:S11]  /*0240*/  FENCE.VIEW.ASYNC.S ;  /* 0x00000000000073c6 */ /* 0x000e360000000000 */
[----:B0-----:R0:W1:Y:S01]  /*0250*/  SYNCS.EXCH.64 URZ, [UR8], UR4 ;  /* 0x00000004083f75b2 */ /* 0x0010620008000100 */
[----:B------:R0:W2:Y:S01]  /*0260*/  SYNCS.EXCH.64 URZ, [UR8+0x80], UR6 ;  /* 0x00008006083f75b2 */ /* 0x0000a20008000100 */
[----:B------:R0:W3:Y:S01]  /*0270*/  SYNCS.EXCH.64 URZ, [UR8+0x8], UR4 ;  /* 0x00000804083f75b2 */ /* 0x0000e20008000100 */
[----:B------:R0:W4:Y:S01]  /*0280*/  SYNCS.EXCH.64 URZ, [UR8+0x88], UR6 ;  /* 0x00008806083f75b2 */ /* 0x0001220008000100 */
[----:B------:R0:W0:Y:S01]  /*0290*/  SYNCS.EXCH.64 URZ, [UR8+0x10], UR4 ;  /* 0x00001004083f75b2 */ /* 0x0000220008000100 */
        /* <DEDUP_REMOVED lines=27> */
[----:B-1234-:R-:W-:Y:S01]  /*0450*/  NOP ;  /* 0x0000000000007918 */ /* 0x01efe20000000000 */
.L_x_3:
[----:B0-----:R-:W-:Y:S05]  /*0460*/  BSYNC B0 ;  /* 0x0000000000007941 */ /* 0x001fea0003800000 */
.L_x_2:
[----:B------:R-:W-:Y:S01]  /*0470*/  SHF.R.S32.HI R4, RZ, 0x1f, R101 ;  /* 0x0000001fff047819 */ /* 0x000fe20000011465 */
[----:B------:R-:W0:Y:S01]  /*0480*/  SHFL.IDX PT, R0, R0, RZ, 0x1f ;  /* 0x00001fff00007589 */ /* 0x000e2200000e0000 */
[----:B------:R-:W1:Y:S01]  /*0490*/  S2UR UR8, SR_CTAID.X ;  /* 0x00000000000879c3 */ /* 0x000e620000002500 */
[----:B------:R-:W-:Y:S02]  /*04a0*/  ELECT P0, URZ, PT ;  /* 0x00000000003f782f */ /* 0x000fe40003800000 */
[----:B------:R-:W-:Y:S01]  /*04b0*/  LEA.HI R4, R4, R101, RZ, 0x7 ;  /* 0x0000006504047211 */ /* 0x000fe200078f38ff */
[----:B------:R-:W-:Y:S01]  /*04c0*/  ULDC UR4, c[0x0][0x150] ;  /* 0x0000540000047ab9 */ /* 0x000fe20000000800 */
[----:B------:R-:W-:Y:S01]  /*04d0*/  SHF.R.S32.HI R6, RZ, 0x1f, R5 ;  /* 0x0000001fff067819 */ /* 0x000fe20000011405 */
[----:B------:R-:W-:Y:S01]  /*04e0*/  NOP ;  /* 0x0000000000007918 */ /* 0x000fe20000000000 */
[----:B------:R-:W-:Y:S01]  /*04f0*/  LOP3.LUT R4, R4, 0xffffff80, RZ, 0xc0, !PT ;  /* 0xffffff8004047812 */ /* 0x000fe200078ec0ff */
[----:B------:R-:W-:Y:S01]  /*0500*/  NOP ;  /* 0x0000000000007918 */ /* 0x000fe20000000000 */
[----:B------:R-:W-:Y:S01]  /*0510*/  LEA.HI R6, R6, R5, RZ, 0x2 ;  /* 0x0000000506067211 */ /* 0x000fe200078f10ff */
[----:B------:R-:W2:Y:S01]  /*0520*/  LDC R11, c[0x0][0x144] ;  /* 0x00005100ff0b7b82 */ /* 0x000ea20000000800 */
[----:B------:R-:W-:Y:S01]  /*0530*/  IMAD.MOV.U32 R22, RZ, RZ, 0x1 ;  /* 0x00000001ff167424 */ /* 0x000fe200078e00ff */
[----:B------:R-:W-:Y:S01]  /*0540*/  ISETP.NE.AND P3, PT, R2, RZ, PT ;  /* 0x000000ff0200720c */ /* 0x000fe20003f65270 */
[----:B------:R-:W-:Y:S01]  /*0550*/  IMAD.IADD R8, R101, 0x1, -R4 ;  /* 0x0000000165087824 */ /* 0x000fe200078e0a04 */
[----:B------:R-:W-:Y:S01]  /*0560*/  LOP3.LUT R6, R6, 0x3ffffffc, RZ, 0xc0, !PT ;  /* 0x3ffffffc06067812 */ /* 0x000fe200078ec0ff */
[----:B------:R-:W3:Y:S03]  /*0570*/  S2R R4, SR_CTAID.Y ;  /* 0x0000000000047919 */ /* 0x000ee60000002600 */
[----:B------:R-:W-:Y:S01]  /*0580*/  SHF.R.S32.HI R9, RZ, 0x1f, R8 ;  /* 0x0000001fff097819 */ /* 0x000fe20000011408 */
[----:B------:R-:W-:Y:S01]  /*0590*/  IMAD.IADD R6, R5, 0x1, -R6 ;  /* 0x0000000105067824 */ /* 0x000fe200078e0a06 */
[----:B------:R-:W4:Y:S02]  /*05a0*/  LDC R13, c[0x0][0x140] ;  /* 0x00005000ff0d7b82 */ /* 0x000f240000000800 */
[----:B------:R-:W-:-:S02]  /*05b0*/  LEA.HI R9, R9, R8, RZ, 0x3 ;  /* 0x0000000809097211 */ /* 0x000fc400078f18ff */
[----:B0-----:R-:W-:Y:S02]  /*05c0*/  ISETP.NE.OR P0, PT, R0, RZ, !P0 ;  /* 0x000000ff0000720c */ /* 0x001fe40004705670 */
[--C-:B------:R-:W-:Y:S02]  /*05d0*/  SHF.R.S32.HI R0, RZ, 0x3, R9.reuse ;  /* 0x00000003ff007819 */ /* 0x100fe40000011409 */
[----:B-1----:R-:W-:Y:S02]  /*05e0*/  I2FP.F32.U32 R10, UR8 ;  /* 0x00000008000a7c45 */ /* 0x002fe40008201000 */
[----:B------:R-:W-:-:S03]  /*05f0*/  SHF.R.S32.HI R9, RZ, 0x1f, R9 ;  /* 0x0000001fff097819 */ /* 0x000fc60000011409 */
[----:B------:R-:W-:Y:S01]  /*0600*/  FMUL R10, R10, UR4 ;  /* 0x000000040a0a7c20 */ /* 0x000fe20008400000 */
[----:B------:R-:W-:Y:S01]  /*0610*/  LEA.HI R9, R9, R0, RZ, 0x2 ;  /* 0x0000000009097211 */ /* 0x000fe200078f10ff */
[----:B------:R-:W-:Y:S02]  /*0620*/  ULDC UR4, c[0x0][0x154] ;  /* 0x0000550000047ab9 */ /* 0x000fe40000000800 */
[----:B------:R-:W-:Y:S01]  /*0630*/  VOTEU.ALL UP0, P0 ;  /* 0x00000000003f7886 */ /* 0x000fe20000000000 */
[----:B------:R-:W-:Y:S01]  /*0640*/  LOP3.LUT R9, R9, 0xfffffffc, RZ, 0xc0, !PT ;  /* 0xfffffffc09097812 */ /* 0x000fe200078ec0ff */
[----:B------:R-:W0:Y:S01]  /*0650*/  F2I.U32.TRUNC.NTZ R10, R10 ;  /* 0x0000000a000a7305 */ /* 0x000e22000020f000 */
[----:B------:R-:W-:Y:S02]  /*0660*/  VOTEU.ALL UP1, P0 ;  /* 0x00000000003f7886 */ /* 0x000fe40000020000 */
[----:B------:R-:W1:Y:S01]  /*0670*/  @!UP0 S2UR UR7, SR_CgaCtaId ;  /* 0x00000000000789c3 */ /* 0x000e620000008800 */
[----:B------:R-:W-:Y:S01]  /*0680*/  IMAD.IADD R9, R0, 0x1, -R9 ;  /* 0x0000000100097824 */ /* 0x000fe200078e0a09 */
[----:B------:R-:W-:Y:S01]  /*0690*/  SHF.R.S32.HI R0, RZ, 0x1f, R3 ;  /* 0x0000001fff007819 */ /* 0x000fe20000011403 */
[----:B------:R-:W-:Y:S01]  /*06a0*/  @!UP0 UMOV UR6, 0x400 ;  /* 0x0000040000068882 */ /* 0x000fe20000000000 */
[----:B----4-:R-:W-:Y:S01]  /*06b0*/  ISETP.EQ.U32.AND P2, PT, R13, 0x1, PT ;  /* 0x000000010d00780c */ /* 0x010fe20003f42070 */
[----:B------:R-:W-:Y:S01]  /*06c0*/  IMAD R19, R6, 0x4, R9 ;  /* 0x0000000406137824 */ /* 0x000fe200078e0209 */
[----:B---3--:R-:W-:-:S02]  /*06d0*/  I2FP.F32.U32 R12, R4 ;  /* 0x00000004000c7245 */ /* 0x008fc40000201000 */
[----:B------:R-:W3:Y:S01]  /*06e0*/  LDC R9, c[0x0][0x148] ;  /* 0x00005200ff097b82 */ /* 0x000ee20000000800 */
[----:B------:R-:W-:Y:S02]  /*06f0*/  LEA.HI R0, R0, R3, RZ, 0x2 ;  /* 0x0000000300007211 */ /* 0x000fe400078f10ff */
[----:B------:R-:W-:Y:S01]  /*0700*/  LEA.HI R6, R19, R19, RZ, 0x1 ;  /* 0x0000001313067211 */ /* 0x000fe200078f08ff */
[----:B0-----:R-:W-:Y:S02]  /*0710*/  IMAD.MOV R14, RZ, RZ, -R10 ;  /* 0x000000ffff0e7224 */ /* 0x001fe400078e0a0a */
[----:B------:R-:W-:Y:S01]  /*0720*/  FMUL R12, R12, UR4 ;  /* 0x000000040c0c7c20 */ /* 0x000fe20008400000 */
[----:B------:R-:W-:Y:S01]  /*0730*/  LOP3.LUT R0, R0, 0xfffffffc, RZ, 0xc0, !PT ;  /* 0xfffffffc00007812 */ /* 0x000fe200078ec0ff */
[----:B------:R-:W-:Y:S01]  /*0740*/  UMOV UR4, 0x20 ;  /* 0x0000002000047882 */ /* 0x000fe20000000000 */
[----:B------:R-:W-:Y:S01]  /*0750*/  LOP3.LUT R10, R6, 0xfffffffe, RZ, 0xc0, !PT ;  /* 0xfffffffe060a7812 */ /* 0x000fe200078ec0ff */
[----:B--2---:R-:W-:Y:S01]  /*0760*/  IMAD R6, R11, R14, UR8 ;  /* 0x000000080b067e24 */ /* 0x004fe2000f8e020e */
[----:B------:R-:W-:-:S04]  /*0770*/  @!UP0 UIADD3 UR4, -UR4, 0x100000, URZ ;  /* 0x0010000004048890 */ /* 0x000fc8000fffe13f */
[----:B------:R-:W-:Y:S02]  /*0780*/  @!UP0 USHF.L.U32 UR5, UR4, 0xb, URZ ;  /* 0x0000000b04058899 */ /* 0x000fe4000800063f */
[----:B------:R-:W-:Y:S01]  /*0790*/  @!UP0 USHF.L.U32 UR4, UR4, 0x1, URZ ;  /* 0x0000000104048899 */ /* 0x000fe2000800063f */
[----:B------:R-:W0:Y:S01]  /*07a0*/  F2I.U32.TRUNC.NTZ R12, R12 ;  /* 0x0000000c000c7305 */ /* 0x000e22000020f000 */
[----:B------:R-:W-:Y:S02]  /*07b0*/  IMAD.IADD R3, R3, 0x1, -R0 ;  /* 0x0000000103037824 */ /* 0x000fe400078e0a00 */
[C---:B------:R-:W-:Y:S02]  /*07c0*/  IMAD.IADD R11, R19.reuse, 0x1, -R10 ;  /* 0x00000001130b7824 */ /* 0x040fe400078e0a0a */
[----:B------:R-:W-:Y:S01]  /*07d0*/  IMAD.SHL.U32 R10, R19, 0x4, RZ ;  /* 0x00000004130a7824 */ /* 0x000fe200078e00ff */
[----:B-1----:R-:W-:Y:S01]  /*07e0*/  @!UP0 ULEA UR6, UR7, UR6, 0x18 ;  /* 0x0000000607068291 */ /* 0x002fe2000f8ec03f */
[----:B------:R-:W-:Y:S01]  /*07f0*/  ISETP.NE.AND P1, PT, R3, 0x3, PT ;  /* 0x000000030300780c */ /* 0x000fe20003f25270 */
[----:B------:R-:W-:Y:S01]  /*0800*/  VOTEU.ALL UP0, P0 ;  /* 0x00000000003f7886 */ /* 0x000fe20000000000 */
[----:B------:R-:W-:-:S02]  /*0810*/  ISETP.NE.AND P4, PT, R11, R6, PT ;  /* 0x000000060b00720c */ /* 0x000fc40003f85270 */
[----:B------:R-:W-:Y:S02]  /*0820*/  LOP3.LUT R19, R19, 0xc, R10, 0x78, !PT ;  /* 0x0000000c13137812 */ /* 0x000fe400078e780a */
[----:B------:R-:W-:Y:S01]  /*0830*/  LOP3.LUT P0, RZ, R8, 0x7, RZ, 0xc0, !PT ;  /* 0x0000000708ff7812 */ /* 0x000fe2000780c0ff */
[C---:B------:R-:W-:Y:S01]  /*0840*/  VIADD R8, R2.reuse, 0xffffffff ;  /* 0xffffffff02087836 */ /* 0x040fe20000000000 */
[----:B------:R-:W-:Y:S01]  /*0850*/  ISETP.EQ.OR P1, PT, R3, RZ, !P1 ;  /* 0x000000ff0300720c */ /* 0x000fe20004f22670 */
[----:B0-----:R-:W-:Y:S01]  /*0860*/  IMAD.MOV R24, RZ, RZ, -R12 ;  /* 0x000000ffff187224 */ /* 0x001fe200078e0a0c */
[----:B------:R-:W-:Y:S01]  /*0870*/  ISETP.LT.U32.AND P0, PT, R19, 0x2, !P0 ;  /* 0x000000021300780c */ /* 0x000fe20004701070 */
[----:B------:R-:W0:Y:S02]  /*0880*/  FENCE.VIEW.ASYNC.S ;  /* 0x00000000000073c6 */ /* 0x000e240000000000 */
[----:B0-----:R0:W1:Y:S01]  /*0890*/  @!UP0 SYNCS.EXCH.64 URZ, [UR6+0x110], UR4 ;  /* 0x00011004063f85b2 */ /* 0x0010620008000100 */
[----:B------:R-:W-:Y:S01]  /*08a0*/  ISETP.EQ.AND P1, PT, R2, RZ, P1 ;  /* 0x000000ff0200720c */ /* 0x000fe20000f22270 */
[----:B---3--:R-:W-:Y:S01]  /*08b0*/  IMAD R11, R9, R24, R4 ;  /* 0x00000018090b7224 */ /* 0x008fe200078e0204 */
[----:B------:R-:W-:-:S02]  /*08c0*/  ISETP.GE.U32.AND P6, PT, R8, 0x2, PT ;  /* 0x000000020800780c */ /* 0x000fc40003fc6070 */
[----:B------:R-:W-:Y:S02]  /*08d0*/  @P4 LEA.HI R0, R19, R19, RZ, 0x1 ;  /* 0x0000001313004211 */ /* 0x000fe400078f08ff */
[----:B------:R-:W-:Y:S02]  /*08e0*/  SEL R18, RZ, 0x1, !P1 ;  /* 0x00000001ff127807 */ /* 0x000fe40004800000 */
[----:B------:R-:W-:Y:S02]  /*08f0*/  @P4 SHF.R.S32.HI R0, RZ, 0x1, R0 ;  /* 0x00000001ff004819 */ /* 0x000fe40000011400 */
[----:B------:R-:W-:Y:S02]  /*0900*/  SEL R18, R18, 0x2, P6 ;  /* 0x0000000212127807 */ /* 0x000fe40003000000 */
[----:B------:R-:W-:Y:S02]  /*0910*/  @P4 ISETP.NE.AND P5, PT, R0, R11, PT ;  /* 0x0000000b0000420c */ /* 0x000fe40003fa5270 */
[----:B------:R-:W-:Y:S01]  /*0920*/  SEL R11, RZ, 0x1, !P0 ;  /* 0x00000001ff0b7807 */ /* 0x000fe20004000000 */
[----:B------:R0:W2:Y:S01]  /*0930*/  @!UP1 SYNCS.EXCH.64 URZ, [UR6+0x118], UR4 ;  /* 0x00011804063f95b2 */ /* 0x0000a20008000100 */
[----:B------:R-:W-:Y:S01]  /*0940*/  @P4 SEL R22, RZ, 0x1, P5 ;  /* 0x00000001ff164807 */ /* 0x000fe20002800000 */
[----:B------:R-:W-:Y:S01]  /*0950*/  NOP ;  /* 0x0000000000007918 */ /* 0x000fe20000000000 */
[----:B------:R-:W-:-:S02]  /*0960*/  LOP3.LUT R0, R101, 0x7f, RZ, 0xc0, !PT ;  /* 0x0000007f65007812 */ /* 0x000fc400078ec0ff */
[----:B------:R-:W-:Y:S01]  /*0970*/  LOP3.LUT R22, R22, R11, RZ, 0xc0, !PT ;  /* 0x0000000b16167212 */ /* 0x000fe200078ec0ff */
[----:B01----:R-:W-:Y:S06]  /*0980*/  @!P2 BRA `(.L_x_4) ;  /* 0x000000000008a947 */ /* 0x003fec0003800000 */
[----:B--2---:R-:W-:Y:S01]  /*0990*/  UCGABAR_ARV ;  /* 0x00000000000079c7 */ /* 0x004fe20008000000 */
[----:B------:R-:W-:Y:S05]  /*09a0*/  BRA `(.L_x_5) ;  /* 0x0000000000047947 */ /* 0x000fea0003800000 */
.L_x_4:
[----:B--2---:R-:W-:Y:S01]  /*09b0*/  NOP ;  /* 0x0000000000007918 */ /* 0x004fe20000000000 */
.L_x_5:
[----:B------:R-:W0:Y:S01]  /*09c0*/  LDC R2, c[0x0][0x65c] ;  /* 0x00019700ff027b82 */ /* 0x000e220000000800 */
[----:B------:R-:W-:Y:S02]  /*09d0*/  IMAD.U32 R10, RZ, RZ, UR8 ;  /* 0x00000008ff0a7e24 */ /* 0x000fe4000f8e00ff */
[----:B------:R-:W-:Y:S01]  /*09e0*/  IMAD.MOV.U32 R11, RZ, RZ, RZ ;  /* 0x000000ffff0b7224 */ /* 0x000fe200078e00ff */
[----:B0-----:R-:W-:-:S04]  /*09f0*/  ISETP.NE.AND P1, PT, R2, 0x1, PT ;  /* 0x000000010200780c */ /* 0x001fc80003f25270 */
[----:B------:R-:W-:-:S09]  /*0a00*/  P2R R5, PR, RZ, 0x2 ;  /* 0x00000002ff057803 */ /* 0x000fd20000000000 */
[----:B------:R-:W0:Y:S01]  /*0a10*/  @P1 LDC R17, c[0x0][0x10] ;  /* 0x00000400ff111b82 */ /* 0x000e220000000800 */
[----:B------:R-:W-:Y:S02]  /*0a20*/  @P1 IMAD.MOV.U32 R5, RZ, RZ, RZ ;  /* 0x000000ffff051224 */ /* 0x000fe400078e00ff */
[----:B------:R-:W-:-:S05]  /*0a30*/  @P1 IMAD.MOV.U32 R15, RZ, RZ, RZ ;  /* 0x000000ffff0f1224 */ /* 0x000fca00078e00ff */
[----:B------:R-:W1:Y:S01]  /*0a40*/  @!P1 LDC R13, c[0x0][0xc] ;  /* 0x00000300ff0d9b82 */ /* 0x000e620000000800 */
[----:B------:R-:W-:Y:S01]  /*0a50*/  ULDC UR4, c[0x0][0xc] ;  /* 0x0000030000047ab9 */ /* 0x000fe20000000800 */
[----:B------:R-:W-:Y:S01]  /*0a60*/  ULDC UR5, c[0x0][0x10] ;  /* 0x0000040000057ab9 */ /* 0x000fe20000000800 */
[----:B------:R-:W-:Y:S01]  /*0a70*/  ULDC UR6, c[0x0][0x14] ;  /* 0x0000050000067ab9 */ /* 0x000fe20000000800 */
[----:B------:R-:W-:-:S04]  /*0a80*/  UIMAD.WIDE.U32 UR4, UR4, UR5, URZ ;  /* 0x00000005040472a5 */ /* 0x000fc8000f8e003f */
[----:B------:R-:W-:Y:S02]  /*0a90*/  UIMAD.WIDE.U32 UR36, UR4, UR6, URZ ;  /* 0x00000006042472a5 */ /* 0x000fe4000f8e003f */
[----:B------:R-:W-:-:S04]  /*0aa0*/  UIMAD UR42, UR5, UR6, URZ ;  /* 0x00000006052a72a4 */ /* 0x000fc8000f8e023f */
[----:B------:R-:W-:Y:S01]  /*0ab0*/  UIADD3 UR42, UR37, UR42, URZ ;  /* 0x0000002a252a7290 */ /* 0x000fe2000fffe03f */
[----:B0-----:R-:W-:-:S04]  /*0ac0*/  @P1 IMAD.WIDE.U32 R16, R17, UR8, R4 ;  /* 0x0000000811101c25 */ /* 0x001fc8000f8e0004 */
[----:B------:R-:W-:Y:S02]  /*0ad0*/  @P1 IMAD.IADD R17, R17, 0x1, R15 ;  /* 0x0000000111111824 */ /* 0x000fe400078e020f */
[----:B-1----:R-:W-:-:S04]  /*0ae0*/  @!P1 IMAD.WIDE.U32 R10, R4, R13, R10 ;  /* 0x0000000d040a9225 */ /* 0x002fc800078e000a */
[----:B------:R-:W-:Y:S02]  /*0af0*/  @!P1 IMAD.MOV.U32 R16, RZ, RZ, R10 ;  /* 0x000000ffff109224 */ /* 0x000fe400078e000a */
[----:B------:R-:W-:Y:S01]  /*0b00*/  @!P1 IMAD.MOV.U32 R17, RZ, RZ, R11 ;  /* 0x000000ffff119224 */ /* 0x000fe200078e000b */
[----:B------:R-:W-:Y:S06]  /*0b10*/  @!P2 BRA `(.L_x_6) ;  /* 0x00000000000ca947 */ /* 0x000fec0003800000 */
[----:B------:R-:W-:Y:S01]  /*0b20*/  UCGABAR_WAIT ;  /* 0x0000000000007dc7 */ /* 0x000fe20008000000 */
[----:B------:R-:W-:Y:S01]  /*0b30*/  CCTL.IVALL ;  /* 0x00000000ff00798f */ /* 0x000fe20002000000 */
[----:B------:R-:W-:Y:S05]  /*0b40*/  BRA `(.L_x_7) ;  /* 0x0000000000047947 */ /* 0x000fea0003800000 */
.L_x_6:
[----:B------:R-:W-:Y:S06]  /*0b50*/  BAR.SYNC.DEFER_BLOCKING 0x0 ;  /* 0x0000000000007b1d */ /* 0x000fec0000010000 */
.L_x_7:
[----:B------:R-:W-:Y:S05]  /*0b60*/  @!P3 BRA `(.L_x_8) ;  /* 0x0000006c00dcb947 */ /* 0x000fea0003800000 */
[----:B------:R-:W-:-:S13]  /*0b70*/  ISETP.GT.U32.AND P0, PT, R8, 0x1, PT ;  /* 0x000000010800780c */ /* 0x000fda0003f04070 */
[----:B------:R-:W-:Y:S05]  /*0b80*/  @P0 EXIT ;  /* 0x000000000000094d */ /* 0x000fea0003800000 */
[----:B------:R-:W-:Y:S01]  /*0b90*/  ULDC.64 UR4, c[0x0][0x650] ;  /* 0x0001940000047ab9 */ /* 0x000fe20000000a00 */
[----:B------:R-:W-:Y:S01]  /*0ba0*/  PRMT R3, RZ, 0x7610, R3 ;  /* 0x00007610ff037816 */ /* 0x000fe20000000003 */
[----:B------:R-:W-:Y:S01]  /*0bb0*/  IMAD.MOV.U32 R105, RZ, RZ, -0x1 ;  /* 0xffffffffff697424 */ /* 0x000fe200078e00ff */
[----:B------:R-:W-:Y:S01]  /*0bc0*/  ISETP.GE.U32.AND P0, PT, R16, UR4, PT ;  /* 0x0000000410007c0c */ /* 0x000fe2000bf06070 */
[----:B------:R-:W-:Y:S02]  /*0bd0*/  IMAD.MOV.U32 R104, RZ, RZ, -0x1 ;  /* 0xffffffffff687424 */ /* 0x000fe400078e00ff */
[----:B------:R-:W-:Y:S01]  /*0be0*/  IMAD.MOV.U32 R23, RZ, RZ, -0x1 ;  /* 0xffffffffff177424 */ /* 0x000fe200078e00ff */
[----:B------:R-:W-:-:S13]  /*0bf0*/  ISETP.GE.U32.AND.EX P0, PT, R17, UR5, PT, P0 ;  /* 0x0000000511007c0c */ /* 0x000fda000bf06100 */
[----:B------:R-:W-:Y:S05]  /*0c00*/  @P0 BRA `(.L_x_9) ;  /* 0x00000004002c0947 */ /* 0x000fea0003800000 */
[----:B------:R-:W0:Y:S01]  /*0c10*/  LDC.64 R26, c[0x0][0x628] ;  /* 0x00018a00ff1a7b82 */ /* 0x000e220000000a00 */
[----:B------:R-:W-:Y:S02]  /*0c20*/  IMAD.MOV.U32 R10, RZ, RZ, R16 ;  /* 0x000000ffff0a7224 */ /* 0x000fe400078e0010 */
[----:B------:R-:W-:-:S05]  /*0c30*/  IMAD.MOV.U32 R11, RZ, RZ, R17 ;  /* 0x000000ffff0b7224 */ /* 0x000fca00078e0011 */
[----:B------:R-:W1:Y:S08]  /*0c40*/  LDC R8, c[0x0][0x630] ;  /* 0x00018c00ff087b82 */ /* 0x000e700000000800 */
[----:B------:R-:W2:Y:S01]  /*0c50*/  LDC.64 R28, c[0x0][0x620] ;  /* 0x00018800ff1c7b82 */ /* 0x000ea20000000a00 */
[----:B0-----:R-:W-:-:S04]  /*0c60*/  ISETP.NE.U32.AND P0, PT, R26, RZ, PT ;  /* 0x000000ff1a00720c */ /* 0x001fc80003f05070 */
[----:B------:R-:W-:-:S13]  /*0c70*/  ISETP.NE.AND.EX P0, PT, R27, RZ, PT, P0 ;  /* 0x000000ff1b00720c */ /* 0x000fda0003f05300 */
[----:B-12---:R-:W-:Y:S05]  /*0c80*/  @!P0 BRA `(.L_x_10) ;  /* 0x0000000000288947 */ /* 0x006fea0003800000 */
[----:B------:R-:W0:Y:S02]  /*0c90*/  LDC R3, c[0x0][0x634] ;  /* 0x00018d00ff037b82 */ /* 0x000e240000000800 */
[----:B0-----:R-:W-:-:S05]  /*0ca0*/  IADD3 R3, P0, R16, R3, RZ ;  /* 0x0000000310037210 */ /* 0x001fca0007f1e0ff */
[----:B------:R-:W-:-:S04]  /*0cb0*/  IMAD.X R21, RZ, RZ, R17, P0 ;  /* 0x000000ffff157224 */ /* 0x000fc800000e0611 */
[----:B------:R-:W-:-:S04]  /*0cc0*/  IMAD.WIDE.U32 R10, R21, R26, RZ ;  /* 0x0000001a150a7225 */ /* 0x000fc800078e00ff */
[----:B------:R-:W-:-:S04]  /*0cd0*/  IMAD.WIDE.U32 R12, P0, R3, R27, R10 ;  /* 0x0000001b030c7225 */ /* 0x000fc8000780000a */
[----:B------:R-:W-:-:S04]  /*0ce0*/  IMAD.WIDE.U32 R10, R3, R26, RZ ;  /* 0x0000001a030a7225 */ /* 0x000fc800078e00ff */
[----:B------:R-:W-:Y:S01]  /*0cf0*/  IMAD.X R15, RZ, RZ, RZ, P0 ;  /* 0x000000ffff0f7224 */ /* 0x000fe200000e06ff */
[----:B------:R-:W-:Y:S01]  /*0d00*/  IADD3 RZ, P0, R11, R12, RZ ;  /* 0x0000000c0bff7210 */ /* 0x000fe20007f1e0ff */
[----:B------:R-:W-:-:S04]  /*0d10*/  IMAD.MOV.U32 R14, RZ, RZ, R13 ;  /* 0x000000ffff0e7224 */ /* 0x000fc800078e000d */
[----:B------:R-:W-:-:S08]  /*0d20*/  IMAD.WIDE.U32.X R10, R21, R27, R14, P0 ;  /* 0x0000001b150a7225 */ /* 0x000fd000000e040e */
.L_x_10:
[----:B------:R-:W0:Y:S01]  /*0d30*/  LDC.64 R32, c[0x0][0x640] ;  /* 0x00019000ff207b82 */ /* 0x000e220000000a00 */
[--C-:B------:R-:W-:Y:S01]  /*0d40*/  SHF.R.U64 R27, R10, R8, R11.reuse ;  /* 0x000000080a1b7219 */ /* 0x100fe2000000120b */
[----:B------:R-:W-:Y:S01]  /*0d50*/  IMAD R31, R9, R24, R4 ;  /* 0x00000018091f7224 */ /* 0x000fe200078e0204 */
[----:B------:R-:W-:Y:S01]  /*0d60*/  SHF.R.U32.HI R3, RZ, R8, R11 ;  /* 0x00000008ff037219 */ /* 0x000fe2000001160b */
[----:B------:R-:W-:Y:S01]  /*0d70*/  IMAD.MOV.U32 R23, RZ, RZ, 0x1 ;  /* 0x00000001ff177424 */ /* 0x000fe200078e00ff */
[----:B------:R-:W-:-:S03]  /*0d80*/  IADD3 R5, P0, RZ, -R27, RZ ;  /* 0x8000001bff057210 */ /* 0x000fc60007f1e0ff */
[----:B------:R-:W1:Y:S02]  /*0d90*/  LDC R12, c[0x0][0x618] ;  /* 0x00018600ff0c7b82 */ /* 0x000e640000000800 */
[----:B------:R-:W-:Y:S02]  /*0da0*/  IMAD.X R3, RZ, RZ, ~R3, P0 ;  /* 0x000000ffff037224 */ /* 0x000fe400000e0e03 */
[----:B------:R-:W-:-:S04]  /*0db0*/  IMAD.WIDE.U32 R10, R5, R28, R16 ;  /* 0x0000001c050a7225 */ /* 0x000fc800078e0010 */
[----:B------:R-:W2:Y:S01]  /*0dc0*/  LDC R20, c[0x0][0x608] ;  /* 0x00018200ff147b82 */ /* 0x000ea20000000800 */
[----:B------:R-:W-:Y:S02]  /*0dd0*/  IMAD R8, R3, R28, RZ ;  /* 0x0000001c03087224 */ /* 0x000fe400078e02ff */
[----:B------:R-:W-:Y:S02]  /*0de0*/  IMAD.MOV.U32 R3, RZ, RZ, -0x1 ;  /* 0xffffffffff037424 */ /* 0x000fe400078e00ff */
[----:B------:R-:W-:-:S03]  /*0df0*/  IMAD R5, R5, R29, R8 ;  /* 0x0000001d05057224 */ /* 0x000fc600078e0208 */
[----:B------:R-:W3:Y:S01]  /*0e00*/  LDC R30, c[0x0][0x658] ;  /* 0x00019600ff1e7b82 */ /* 0x000ee20000000800 */
[----:B------:R-:W-:Y:S01]  /*0e10*/  IMAD.IADD R5, R11, 0x1, R5 ;  /* 0x000000010b057824 */ /* 0x000fe200078e0205 */
[----:B0-----:R-:W-:-:S04]  /*0e20*/  ISETP.NE.U32.AND P0, PT, R32, RZ, PT ;  /* 0x000000ff2000720c */ /* 0x001fc80003f05070 */
[----:B------:R-:W-:Y:S02]  /*0e30*/  ISETP.NE.AND.EX P0, PT, R33, RZ, PT, P0 ;  /* 0x000000ff2100720c */ /* 0x000fe40003f05300 */
[----:B------:R-:W0:Y:S01]  /*0e40*/  LDC R26, c[0x0][0x600] ;  /* 0x00018000ff1a7b82 */ /* 0x000e220000000800 */
[-CC-:B-1----:R-:W-:Y:S02]  /*0e50*/  SHF.R.U64 R14, R10, R12.reuse, R5.reuse ;  /* 0x0000000c0a0e7219 */ /* 0x182fe40000001205 */
[----:B------:R-:W-:-:S05]  /*0e60*/  SHF.R.U32.HI R5, RZ, R12, R5 ;  /* 0x0000000cff057219 */ /* 0x000fca0000011605 */
[----:B------:R-:W1:Y:S01]  /*0e70*/  LDC R15, c[0x0][0x648] ;  /* 0x00019200ff0f7b82 */ /* 0x000e620000000800 */
[-CC-:B--2---:R-:W-:Y:S02]  /*0e80*/  SHF.R.U64 R29, R14, R20.reuse, R5.reuse ;  /* 0x000000140e1d7219 */ /* 0x184fe40000001205 */
[----:B------:R-:W-:-:S05]  /*0e90*/  SHF.R.U32.HI R5, RZ, R20, R5 ;  /* 0x00000014ff057219 */ /* 0x000fca0000011605 */
[----:B------:R-:W2:Y:S01]  /*0ea0*/  LDC R21, c[0x0][0x638] ;  /* 0x00018e00ff157b82 */ /* 0x000ea20000000800 */
[-CC-:B---3--:R-:W-:Y:S02]  /*0eb0*/  SHF.R.U64 R20, R29, R30.reuse, R5.reuse ;  /* 0x0000001e1d147219 */ /* 0x188fe40000001205 */
[-C--:B------:R-:W-:Y:S02]  /*0ec0*/  SHF.L.U32 R3, R3, R30.reuse, RZ ;  /* 0x0000001e03037219 */ /* 0x080fe400000006ff */
[----:B------:R-:W-:Y:S01]  /*0ed0*/  SHF.R.U32.HI R5, RZ, R30, R5 ;  /* 0x0000001eff057219 */ /* 0x000fe20000011605 */
[----:B------:R-:W-:Y:S01]  /*0ee0*/  IMAD.MOV.U32 R4, RZ, RZ, R20 ;  /* 0x000000ffff047224 */ /* 0x000fe200078e0014 */
[----:B------:R-:W-:Y:S01]  /*0ef0*/  LOP3.LUT R12, RZ, R3, RZ, 0x33, !PT ;  /* 0x00000003ff0c7212 */ /* 0x000fe200078e33ff */
[----:B------:R-:W3:Y:S01]  /*0f00*/  LDC R25, c[0x0][0x610] ;  /* 0x00018400ff197b82 */ /* 0x000ee20000000800 */
[----:B------:R-:W-:Y:S05]  /*0f10*/  @!P0 BRA `(.L_x_11) ;  /* 0x0000000000288947 */ /* 0x000fea0003800000 */
[----:B------:R-:W4:Y:S02]  /*0f20*/  LDC R3, c[0x0][0x64c] ;  /* 0x00019300ff037b82 */ /* 0x000f240000000800 */
[----:B----4-:R-:W-:-:S05]  /*0f30*/  IADD3 R3, P0, R20, R3, RZ ;  /* 0x0000000314037210 */ /* 0x010fca0007f1e0ff */
        /* <DEDUP_REMOVED lines=8> */
.L_x_11:
[----:B-1----:R-:W-:Y:S01]  /*0fc0*/  SHF.R.U64 R4, R4, R15, R5 ;  /* 0x0000000f04047219 */ /* 0x002fe20000001205 */
[----:B0-----:R-:W-:Y:S01]  /*0fd0*/  VIADD R5, R26, 0xffffffff ;  /* 0xffffffff1a057836 */ /* 0x001fe20000000000 */
[----:B------:R-:W-:Y:S01]  /*0fe0*/  SHF.L.U32 R3, R23, R30, RZ ;  /* 0x0000001e17037219 */ /* 0x000fe200000006ff */
[----:B------:R-:W-:Y:S01]  /*0ff0*/  IMAD.MOV.U32 R23, RZ, RZ, R27 ;  /* 0x000000ffff177224 */ /* 0x000fe200078e001b */
[----:B------:R-:W-:Y:S01]  /*1000*/  LOP3.LUT R12, R29, R12, RZ, 0xc0, !PT ;  /* 0x0000000c1d0c7212 */ /* 0x000fe200078ec0ff */
[----:B------:R-:W-:Y:S01]  /*1010*/  IMAD.MOV R8, RZ, RZ, -R4 ;  /* 0x000000ffff087224 */ /* 0x000fe200078e0a04 */
[----:B------:R-:W-:Y:S02]  /*1020*/  SEL R6, R6, R31, !P1 ;  /* 0x0000001f06067207 */ /* 0x000fe40004800000 */
[----:B------:R-:W-:Y:S01]  /*1030*/  LOP3.LUT R5, R14, R5, RZ, 0xc0, !PT ;  /* 0x000000050e057212 */ /* 0x000fe200078ec0ff */
[----:B------:R-:W-:Y:S02]  /*1040*/  IMAD R9, R3, R4, R12 ;  /* 0x0000000403097224 */ /* 0x000fe400078e020c */
[----:B--2---:R-:W-:-:S02]  /*1050*/  IMAD R3, R8, R21, R20 ;  /* 0x0000001508037224 */ /* 0x004fc400078e0214 */
[----:B---3--:R-:W-:Y:S02]  /*1060*/  IMAD R6, R9, R25, R6 ;  /* 0x0000001909067224 */ /* 0x008fe400078e0206 */
[----:B------:R-:W-:Y:S02]  /*1070*/  IMAD R105, R3, R26, R5 ;  /* 0x0000001a03697224 */ /* 0x000fe400078e0205 */
[----:B------:R-:W-:-:S03]  /*1080*/  IMAD.MOV.U32 R4, RZ, RZ, 0x1 ;  /* 0x00000001ff047424 */ /* 0x000fc600078e00ff */
[----:B------:R-:W-:Y:S02]  /*1090*/  SEL R104, R105, R6, !P1 ;  /* 0x0000000669687207 */ /* 0x000fe40004800000 */
[----:B------:R-:W-:Y:S02]  /*10a0*/  PRMT R3, R4, 0x7610, R3 ;  /* 0x0000761004037816 */ /* 0x000fe40000000003 */
[----:B------:R-:W-:-:S07]  /*10b0*/  SEL R105, R6, R105, !P1 ;  /* 0x0000006906697207 */ /* 0x000fce0004800000 */
.L_x_9:
[----:B------:R-:W-:-:S08]  /*10c0*/  NOP ;  /* 0x0000000000007918 */ /* 0x000fd00000000000 */
[----:B------:R-:W0:Y:S02]  /*10d0*/  USETMAXREG.TRY_ALLOC.CTAPOOL UP0, 0xe8 ;  /* 0x000000e8000079c8 */ /* 0x000e240008000600 */
[----:B0-----:R-:W-:-:S13]  /*10e0*/  PLOP3.LUT P0, PT, PT, PT, UP0, 0x80, 0x0 ;  /* 0x000000000000781c */ /* 0x001fda0003f0f008 */
[----:B------:R-:W-:Y:S05]  /*10f0*/  @!P0 BRA `(.L_x_9) ;  /* 0xfffffffc00f08947 */ /* 0x000fea000383ffff */
[----:B------:R-:W-:Y:S01]  /*1100*/  ULDC.64 UR4, c[0x0][0x598] ;  /* 0x0001660000047ab9 */ /* 0x000fe20000000a00 */
[----:B------:R-:W-:Y:S01]  /*1110*/  ULDC.64 UR38, c[0x0][0x208] ;  /* 0x0000820000267ab9 */ /* 0x000fe20000000a00 */
[----:B------:R-:W-:-:S04]  /*1120*/  ISETP.NE.U32.AND P0, PT, RZ, UR4, PT ;  /* 0x00000004ff007c0c */ /* 0x000fc8000bf05070 */
[----:B------:R-:W-:-:S13]  /*1130*/  ISETP.NE.AND.EX P0, PT, RZ, UR5, PT, P0 ;  /* 0x00000005ff007c0c */ /* 0x000fda000bf05300 */
[----:B------:R-:W-:Y:S05]  /*1140*/  @!P0 BRA `(.L_x_12) ;  /* 0x00000000001c8947 */ /* 0x000fea0003800000 */
[----:B------:R-:W0:Y:S02]  /*1150*/  LDC.64 R4, c[0x0][0x598] ;  /* 0x00016600ff047b82 */ /* 0x000e240000000a00 */
[----:B0-----:R-:W2:Y:S02]  /*1160*/  LDG.E.64 R4, desc[UR38][R4.64] ;  /* 0x0000002604047981 */ /* 0x001ea4000c1e1b00 */
[----:B--2---:R-:W-:-:S04]  /*1170*/  ISETP.NE.U32.AND P0, PT, R4, RZ, PT ;  /* 0x000000ff0400720c */ /* 0x004fc80003f05070 */
[----:B------:R-:W-:-:S13]  /*1180*/  ISETP.NE.AND.EX P0, PT, R5, RZ, PT, P0 ;  /* 0x000000ff0500720c */ /* 0x000fda0003f05300 */
[----:B------:R-:W-:Y:S05]  /*1190*/  @!P0 BRA `(.L_x_12) ;  /* 0x0000000000088947 */ /* 0x000fea0003800000 */
[----:B------:R0:W5:Y:S01]  /*11a0*/  LD.E R98, desc[UR38][R4.64] ;  /* 0x0000002604627980 */ /* 0x000162000c101900 */
[----:B------:R-:W-:Y:S05]  /*11b0*/  BRA `(.L_x_13) ;  /* 0x0000000000247947 */ /* 0x000fea0003800000 */
.L_x_12:
[----:B------:R-:W-:Y:S02]  /*11c0*/  ULDC.64 UR4, c[0x0][0x588] ;  /* 0x0001620000047ab9 */ /* 0x000fe40000000a00 */
[----:B------:R-:W-:-:S04]  /*11d0*/  ISETP.NE.U32.AND P0, PT, RZ, UR4, PT ;  /* 0x00000004ff007c0c */ /* 0x000fc8000bf05070 */
[----:B------:R-:W-:-:S13]  /*11e0*/  ISETP.NE.AND.EX P0, PT, RZ, UR5, PT, P0 ;  /* 0x00000005ff007c0c */ /* 0x000fda000bf05300 */
[----:B------:R-:W-:Y:S05]  /*11f0*/  @!P0 BRA `(.L_x_14) ;  /* 0x00000000000c8947 */ /* 0x000fea0003800000 */
[----:B------:R-:W0:Y:S02]  /*1200*/  LDC.64 R98, c[0x0][0x588] ;  /* 0x00016200ff627b82 */ /* 0x000e240000000a00 */
[----:B0-----:R1:W5:Y:S01]  /*1210*/  LDG.E R98, desc[UR38][R98.64] ;  /* 0x0000002662627981 */ /* 0x001362000c1e1900 */
[----:B------:R-:W-:Y:S05]  /*1220*/  BRA `(.L_x_13) ;  /* 0x0000000000087947 */ /* 0x000fea0003800000 */
.L_x_14:
[----:B------:R-:W-:Y:S02]  /*1230*/  ULDC UR4, c[0x0][0x580] ;  /* 0x0001600000047ab9 */ /* 0x000fe40000000800 */
[----:B------:R-:W-:-:S07]  /*1240*/  IMAD.U32 R98, RZ, RZ, UR4 ;  /* 0x00000004ff627e24 */ /* 0x000fce000f8e00ff */
.L_x_13:
[----:B------:R-:W-:Y:S02]  /*1250*/  ULDC.64 UR4, c[0x0][0x5a0] ;  /* 0x0001680000047ab9 */ /* 0x000fe40000000a00 */
[----:B------:R-:W-:-:S04]  /*1260*/  ISETP.NE.U32.AND P0, PT, RZ, UR4, PT ;  /* 0x00000004ff007c0c */ /* 0x000fc8000bf05070 */
[----:B------:R-:W-:-:S13]  /*1270*/  ISETP.NE.AND.EX P0, PT, RZ, UR5, PT, P0 ;  /* 0x00000005ff007c0c */ /* 0x000fda000bf05300 */
[----:B------:R-:W-:Y:S05]  /*1280*/  @!P0 BRA `(.L_x_15) ;  /* 0x00000000001c8947 */ /* 0x000fea0003800000 */
[----:B0-----:R-:W0:Y:S02]  /*1290*/  LDC.64 R4, c[0x0][0x5a0] ;  /* 0x00016800ff047b82 */ /* 0x001e240000000a00 */
[----:B0-----:R-:W2:Y:S02]  /*12a0*/  LDG.E.64 R4, desc[UR38][R4.64] ;  /* 0x0000002604047981 */ /* 0x001ea4000c1e1b00 */
[----:B--2---:R-:W-:-:S04]  /*12b0*/  ISETP.NE.U32.AND P0, PT, R4, RZ, PT ;  /* 0x000000ff0400720c */ /* 0x004fc80003f05070 */
[----:B------:R-:W-:-:S13]  /*12c0*/  ISETP.NE.AND.EX P0, PT, R5, RZ, PT, P0 ;  /* 0x000000ff0500720c */ /* 0x000fda0003f05300 */
[----:B------:R-:W-:Y:S05]  /*12d0*/  @!P0 BRA `(.L_x_15) ;  /* 0x0000000000088947 */ /* 0x000fea0003800000 */
[----:B-1----:R0:W5:Y:S01]  /*12e0*/  LD.E R99, desc[UR38][R4.64] ;  /* 0x0000002604637980 */ /* 0x002162000c101900 */
[----:B------:R-:W-:Y:S05]  /*12f0*/  BRA `(.L_x_16) ;  /* 0x0000000000247947 */ /* 0x000fea0003800000 */
.L_x_15:
[----:B------:R-:W-:Y:S02]  /*1300*/  ULDC.64 UR4, c[0x0][0x590] ;  /* 0x0001640000047ab9 */ /* 0x000fe40000000a00 */
[----:B------:R-:W-:-:S04]  /*1310*/  ISETP.NE.U32.AND P0, PT, RZ, UR4, PT ;  /* 0x00000004ff007c0c */ /* 0x000fc8000bf05070 */
[----:B------:R-:W-:-:S13]  /*1320*/  ISETP.NE.AND.EX P0, PT, RZ, UR5, PT, P0 ;  /* 0x00000005ff007c0c */ /* 0x000fda000bf05300 */
[----:B------:R-:W-:Y:S05]  /*1330*/  @!P0 BRA `(.L_x_17) ;  /* 0x00000000000c8947 */ /* 0x000fea0003800000 */
[----:B0-----:R-:W1:Y:S02]  /*1340*/  LDC.64 R4, c[0x0][0x590] ;  /* 0x00016400ff047b82 */ /* 0x001e640000000a00 */
[----:B-1----:R1:W5:Y:S01]  /*1350*/  LDG.E R99, desc[UR38][R4.64] ;  /* 0x0000002604637981 */ /* 0x002362000c1e1900 */
[----:B------:R-:W-:Y:S05]  /*1360*/  BRA `(.L_x_16) ;  /* 0x0000000000087947 */ /* 0x000fea0003800000 */
.L_x_17:
[----:B------:R-:W-:Y:S02]  /*1370*/  ULDC UR4, c[0x0][0x584] ;  /* 0x0001610000047ab9 */ /* 0x000fe40000000800 */
[----:B-1----:R-:W-:-:S07]  /*1380*/  IMAD.U32 R99, RZ, RZ, UR4 ;  /* 0x00000004ff637e24 */ /* 0x002fce000f8e00ff */
.L_x_16:
[----:B------:R-:W-:-:S13]  /*1390*/  LOP3.LUT P0, RZ, R3, 0xff, RZ, 0xc0, !PT ;  /* 0x000000ff03ff7812 */ /* 0x000fda000780c0ff */
[----:B------:R-:W-:Y:S05]  /*13a0*/  @!P0 EXIT ;  /* 0x000000000000894d */ /* 0x000fea0003800000 */
[----:B------:R-:W-:Y:S01]  /*13b0*/  ULDC.64 UR6, c[0x0][0x288] ;  /* 0x0000a20000067ab9 */ /* 0x000fe20000000a00 */
[----:B------:R-:W-:Y:S01]  /*13c0*/  SHF.R.U32.HI R3, RZ, 0x2, R101 ;  /* 0x00000002ff037819 */ /* 0x000fe20000011665 */
[----:B------:R-:W-:Y:S01]  /*13d0*/  UIADD3 UR4, UR7, 0xf, URZ ;  /* 0x0000000f07047890 */ /* 0x000fe2000fffe03f */
[----:B------:R-:W-:Y:S01]  /*13e0*/  SHF.R.U32.HI R0, RZ, 0x1, R0 ;  /* 0x00000001ff007819 */ /* 0x000fe20000011600 */
[----:B01----:R-:W-:Y:S01]  /*13f0*/  IMAD.U32 R5, RZ, RZ, UR6 ;  /* 0x00000006ff057e24 */ /* 0x003fe2000f8e00ff */
[----:B------:R-:W-:Y:S01]  /*1400*/  LOP3.LUT R7, R7, 0x1, RZ, 0xc0, !PT ;  /* 0x0000000107077812 */ /* 0x000fe200078ec0ff */
[----:B------:R-:W-:Y:S01]  /*1410*/  USHF.R.S32.HI UR5, URZ, 0x1f, UR4 ;  /* 0x0000001f3f057899 */ /* 0x000fe20008011404 */
[----:B------:R-:W-:Y:S01]  /*1420*/  LOP3.LUT R3, R3, 0x7, RZ, 0xc0, !PT ;  /* 0x0000000703037812 */ /* 0x000fe200078ec0ff */
[----:B------:R-:W-:Y:S01]  /*1430*/  IMAD.MOV.U32 R97, RZ, RZ, RZ ;  /* 0x000000ffff617224 */ /* 0x000fe200078e00ff */
[----:B------:R-:W-:Y:S01]  /*1440*/  LOP3.LUT R0, R0, 0x30, RZ, 0xc0, !PT ;  /* 0x0000003000007812 */ /* 0x000fe200078ec0ff */
[----:B------:R-:W-:Y:S01]  /*1450*/  ULEA.HI UR5, UR5, UR4, URZ, 0x4 ;  /* 0x0000000405057291 */ /* 0x000fe2000f8f203f */
[----:B------:R-:W-:Y:S01]  /*1460*/  IMAD.SHL.U32 R96, R7, 0x40, RZ ;  /* 0x0000004007607824 */ /* 0x000fe200078e00ff */
[C---:B------:R-:W-:Y:S01]  /*1470*/  LOP3.LUT R100, R101.reuse, 0x3, RZ, 0xc0, !PT ;  /* 0x0000000365647812 */ /* 0x040fe200078ec0ff */
[----:B------:R-:W-:Y:S01]  /*1480*/  ULDC UR4, c[0x0][0x284] ;  /* 0x0000a10000047ab9 */ /* 0x000fe20000000800 */
[----:B------:R-:W-:Y:S01]  /*1490*/  USHF.R.S32.HI UR43, URZ, 0x4, UR5 ;  /* 0x000000043f2b7899 */ /* 0x000fe20008011405 */
[-CC-:B------:R-:W-:Y:S01]  /*14a0*/  IADD3 R4, RZ, -R0.reuse, -R3.reuse ;  /* 0x80000000ff047210 */ /* 0x180fe20007ffe803 */
[----:B------:R-:W-:Y:S01]  /*14b0*/  UMOV UR40, URZ ;  /* 0x0000003f00287c82 */ /* 0x000fe20008000000 */
[----:B------:R-:W-:Y:S01]  /*14c0*/  LOP3.LUT R96, R96, 0x40, R3, 0xe2, !PT ;  /* 0x0000004060607812 */ /* 0x000fe200078ee203 */
[----:B------:R-:W-:Y:S01]  /*14d0*/  UISETP.LT.AND UP0, UPT, UR43, 0x1, UPT ;  /* 0x000000012b00788c */ /* 0x000fe2000bf01270 */
[----:B------:R-:W-:Y:S01]  /*14e0*/  LOP3.LUT R102, R101, 0x80, RZ, 0xc0, !PT ;  /* 0x0000008065667812 */ /* 0x000fe200078ec0ff */
[----:B------:R-:W-:Y:S01]  /*14f0*/  IMAD R4, R7, -0x40, R4 ;  /* 0xffffffc007047824 */ /* 0x000fe200078e0204 */
[----:B------:R-:W-:Y:S01]  /*1500*/  LOP3.LUT R96, R96, R0, RZ, 0xfc, !PT ;  /* 0x0000000060607212 */ /* 0x000fe200078efcff */
[----:B------:R-:W-:Y:S01]  /*1510*/  USEL UR44, UR43, 0x1, UP0 ;  /* 0x000000012b2c7887 */ /* 0x000fe20008000000 */
[----:B------:R-:W-:Y:S01]  /*1520*/  IMAD R100, R100, -0x2, R5 ;  /* 0xfffffffe64647824 */ /* 0x000fe200078e0205 */
[----:B------:R-:W-:Y:S01]  /*1530*/  LOP3.LUT R130, R18, 0x1, RZ, 0xfc, !PT ;  /* 0x0000000112827812 */ /* 0x000fe200078efcff */
[----:B------:R-:W-:Y:S01]  /*1540*/  IMAD.SHL.U32 R101, R101, 0x2, RZ ;  /* 0x0000000265657824 */ /* 0x000fe200078e00ff */
[----:B------:R-:W-:Y:S01]  /*1550*/  SHF.R.U32.HI R102, RZ, 0x7, R102 ;  /* 0x00000007ff667819 */ /* 0x000fe20000011666 */
[----:B------:R-:W-:Y:S01]  /*1560*/  VIADD R103, R4, UR4 ;  /* 0x0000000404677c36 */ /* 0x000fe20008000000 */
[----:B------:R-:W-:Y:S01]  /*1570*/  UIADD3 UR44, UR43, -UR44, URZ ;  /* 0x8000002c2b2c7290 */ /* 0x000fe2000fffe03f */
[----:B------:R-:W-:-:S11]  /*1580*/  UMOV UR41, URZ ;  /* 0x0000003f00297c82 */ /* 0x000fd60008000000 */
.L_x_173:
[----:B0-----:R-:W0:Y:S01]  /*1590*/  SHFL.IDX PT, R0, R102, RZ, 0x1f ;  /* 0x00001fff66007589 */ /* 0x001e2200000e0000 */
[----:B-1----:R-:W1:Y:S01]  /*15a0*/  S2UR UR6, SR_CgaCtaId ;  /* 0x00000000000679c3 */ /* 0x002e620000008800 */
[----:B------:R-:W-:Y:S01]  /*15b0*/  UMOV UR45, 0x400 ;  /* 0x00000400002d7882 */ /* 0x000fe20000000000 */
[----:B0-----:R-:W-:Y:S01]  /*15c0*/  R2UR UR4, R0 ;  /* 0x00000000000472ca */ /* 0x001fe200000e0000 */
[----:B-1----:R-:W-:-:S12]  /*15d0*/  ULEA UR45, UR6, UR45, 0x18 ;  /* 0x0000002d062d7291 */ /* 0x002fd8000f8ec03f */
[----:B------:R-:W-:-:S04]  /*15e0*/  ULEA.HI UR5, UR4, UR4, URZ, 0x1 ;  /* 0x0000000404057291 */ /* 0x000fc8000f8f083f */
[----:B------:R-:W-:-:S04]  /*15f0*/  ULOP3.LUT UR5, UR5, 0x1ffffe, URZ, 0xc0, !UPT ;  /* 0x001ffffe05057892 */ /* 0x000fc8000f8ec03f */
[----:B------:R-:W-:-:S03]  /*1600*/  UIADD3 UR5, UR4, -UR5, URZ ;  /* 0x8000000504057290 */ /* 0x000fc6000fffe03f */
[----:B------:R-:W-:Y:S01]  /*1610*/  ULDC UR4, c[0x0][0x28c] ;  /* 0x0000a30000047ab9 */ /* 0x000fe20000000800 */
[----:B------:R-:W-:Y:S01]  /*1620*/  ULEA UR5, UR5, UR45, 0xb ;  /* 0x0000002d05057291 */ /* 0x000fe2000f8e583f */
[----:B------:R-:W-:-:S03]  /*1630*/  ISETP.LT.AND P0, PT, RZ, UR4, PT ;  /* 0x00000004ff007c0c */ /* 0x000fc6000bf01270 */
[----:B------:R-:W-:-:S04]  /*1640*/  UIADD3 UR5, UR5, 0x200, URZ ;  /* 0x0000020005057890 */ /* 0x000fc8000fffe03f */
[----:B------:R-:W-:-:S04]  /*1650*/  USHF.R.U32.HI UR5, URZ, 0x4, UR5 ;  /* 0x000000043f057899 */ /* 0x000fc80008011605 */
[----:B------:R-:W-:-:S04]  /*1660*/  ULOP3.LUT UR5, UR5, 0x3fff, URZ, 0xc0, !UPT ;  /* 0x00003fff05057892 */ /* 0x000fc8000f8ec03f */
[----:B------:R-:W-:Y:S01]  /*1670*/  ULOP3.LUT UR46, UR5, 0x10000, URZ, 0xfc, !UPT ;  /* 0x00010000052e7892 */ /* 0x000fe2000f8efc3f */
[----:B--23-5:R-:W-:Y:S11]  /*1680*/  @P0 BRA `(.L_x_18) ;  /* 0x0000000000400947 */ /* 0x02cff60003800000 */
[----:B------:R-:W-:Y:S01]  /*1690*/  MOV R0, 0x0 ;  /* 0x0000000000007802 */ /* 0x000fe20000000f00 */
[----:B------:R-:W-:Y:S01]  /*16a0*/  ULDC.64 UR4, c[0x4][0x68] ;  /* 0x01001a0000047ab9 */ /* 0x000fe20000000a00 */
[----:B------:R-:W-:Y:S01]  /*16b0*/  ULDC.64 UR6, c[0x4][0x8] ;  /* 0x0100020000067ab9 */ /* 0x000fe20000000a00 */
[----:B------:R-:W-:Y:S01]  /*16c0*/  IMAD.U32 R4, RZ, RZ, UR4 ;  /* 0x00000004ff047e24 */ /* 0x000fe2000f8e00ff */
[----:B------:R0:W1:Y:S01]  /*16d0*/  LDC.64 R14, c[0x4][R0] ;  /* 0x01000000000e7b82 */ /* 0x0000620000000a00 */
[----:B------:R-:W-:Y:S01]  /*16e0*/  IMAD.U32 R5, RZ, RZ, UR5 ;  /* 0x00000005ff057e24 */ /* 0x000fe2000f8e00ff */
[----:B------:R-:W-:Y:S01]  /*16f0*/  ULDC.64 UR4, c[0x4][0x70] ;  /* 0x01001c0000047ab9 */ /* 0x000fe20000000a00 */
[----:B------:R-:W-:Y:S02]  /*1700*/  IMAD.U32 R10, RZ, RZ, UR6 ;  /* 0x00000006ff0a7e24 */ /* 0x000fe4000f8e00ff */
[----:B------:R-:W-:Y:S02]  /*1710*/  IMAD.U32 R6, RZ, RZ, UR4 ;  /* 0x00000004ff067e24 */ /* 0x000fe4000f8e00ff */
[----:B------:R-:W-:-:S02]  /*1720*/  IMAD.U32 R7, RZ, RZ, UR5 ;  /* 0x00000005ff077e24 */ /* 0x000fc4000f8e00ff */
[----:B------:R-:W-:Y:S02]  /*1730*/  IMAD.U32 R11, RZ, RZ, UR7 ;  /* 0x00000007ff0b7e24 */ /* 0x000fe4000f8e00ff */
[----:B------:R-:W-:Y:S02]  /*1740*/  IMAD.MOV.U32 R8, RZ, RZ, 0x1e1 ;  /* 0x000001e1ff087424 */ /* 0x000fe400078e00ff */
[----:B------:R-:W-:Y:S02]  /*1750*/  IMAD.MOV.U32 R12, RZ, RZ, 0x1 ;  /* 0x00000001ff0c7424 */ /* 0x000fe400078e00ff */
[----:B0-----:R-:W-:-:S07]  /*1760*/  IMAD.MOV.U32 R13, RZ, RZ, RZ ;  /* 0x000000ffff0d7224 */ /* 0x001fce00078e00ff */
[----:B------:R-:W-:-:S07]  /*1770*/  LEPC R20, `(.L_x_18) ;  /* 0x000000001014794e */ /* 0x000fce0000000000 */
[----:B-1---5:R-:W-:Y:S05]  /*1780*/  CALL.ABS.NOINC R14 ;  /* 0x000000000e007343 */ /* 0x022fea0003c00000 */
.L_x_18:
[----:B------:R-:W-:-:S13]  /*1790*/  ISETP.NE.AND P0, PT, R130, 0x3, PT ;  /* 0x000000038200780c */ /* 0x000fda0003f05270 */
[----:B------:R-:W-:Y:S05]  /*17a0*/  @!P0 BRA `(.L_x_19) ;  /* 0x0000000000048947 */ /* 0x000fea0003800000 */
[----:B------:R-:W-:Y:S01]  /*17b0*/  BPT.TRAP 0x1 ;  /* 0x000000040000795c */ /* 0x000fe20000300000 */
.L_x_19:
[----:B------:R-:W-:Y:S02]  /*17c0*/  IMAD.U32 R3, RZ, RZ, UR41 ;  /* 0x00000029ff037e24 */ /* 0x000fe4000f8e00ff */
[----:B------:R-:W-:-:S03]  /*17d0*/  IMAD.U32 R0, RZ, RZ, UR40 ;  /* 0x00000028ff007e24 */ /* 0x000fc6000f8e00ff */
[----:B------:R-:W-:Y:S02]  /*17e0*/  LEA R3, R3, UR45, 0x3 ;  /* 0x0000002d03037c11 */ /* 0x000fe4000f8e18ff */
[----:B------:R-:W-:-:S04]  /*17f0*/  SHF.L.U32 R0, R0, 0x1f, RZ ;  /* 0x0000001f00007819 */ /* 0x000fc800000006ff */
[----:B------:R0:W1:Y:S01]  /*1800*/  SYNCS.PHASECHK.TRANS64.TRYWAIT P1, [R3+URZ], R0 ;  /* 0x00000000030075a7 */ /* 0x000062000802017f */
[----:B------:R-:W-:Y:S05]  /*1810*/  @!P0 BRA `(.L_x_20) ;  /* 0x0000000000048947 */ /* 0x000fea0003800000 */
[----:B------:R-:W-:Y:S01]  /*1820*/  BPT.TRAP 0x1 ;  /* 0x000000040000795c */ /* 0x000fe20000300000 */
.L_x_20:
[----:B------:R-:W-:-:S05]  /*1830*/  IMAD.U32 R4, RZ, RZ, UR44 ;  /* 0x0000002cff047e24 */ /* 0x000fca000f8e00ff */
[----:B------:R-:W-:Y:S01]  /*1840*/  ISETP.GE.AND P2, PT, R4, 0x1, PT ;  /* 0x000000010400780c */ /* 0x000fe20003f46270 */
[----:B-1----:R-:W-:-:S12]  /*1850*/  @P1 BRA `(.L_x_21) ;  /* 0x0000000000081947 */ /* 0x002fd80003800000 */
[----:B------:R-:W1:Y:S02]  /*1860*/  SYNCS.PHASECHK.TRANS64.TRYWAIT P1, [R3+URZ], R0 ;  /* 0x00000000030075a7 */ /* 0x000e64000802017f */
[----:B-1----:R-:W-:Y:S05]  /*1870*/  @!P1 BRA `(.L_x_22) ;  /* 0x0000007c00949947 */ /* 0x002fea0003800000 */
.L_x_21:
[----:B------:R-:W-:Y:S05]  /*1880*/  WARPSYNC.ALL ;  /* 0x0000000000007948 */ /* 0x000fea0003800000 */
[----:B------:R-:W-:Y:S01]  /*1890*/  UIADD3 UR4, UR45, 0x30200, URZ ;  /* 0x000302002d047890 */ /* 0x000fe2000fffe03f */
[----:B------:R-:W-:Y:S01]  /*18a0*/  WARPGROUP.ARRIVE ;  /* 0x00000000000079c5 */ /* 0x000fe20000000000 */
[----:B------:R-:W-:Y:S01]  /*18b0*/  UMOV UR5, 0xc0000010 ;  /* 0xc000001000057882 */ /* 0x000fe20000000000 */
[----:B------:R-:W-:Y:S01]  /*18c0*/  UMOV UR7, 0xc0000010 ;  /* 0xc000001000077882 */ /* 0x000fe20000000000 */
[----:B------:R-:W-:Y:S01]  /*18d0*/  USHF.R.U32.HI UR4, URZ, 0x4, UR4 ;  /* 0x000000043f047899 */ /* 0x000fe20008011604 */
[----:B------:R-:W-:Y:S01]  /*18e0*/  UMOV UR13, UR5 ;  /* 0x00000005000d7c82 */ /* 0x000fe20008000000 */
[----:B------:R-:W-:-:S02]  /*18f0*/  UMOV UR15, 0xc0000010 ;  /* 0xc0000010000f7882 */ /* 0x000fc40000000000 */
[----:B------:R-:W-:Y:S01]  /*1900*/  ULOP3.LUT UR4, UR4, 0x3fff, URZ, 0xc0, !UPT ;  /* 0x00003fff04047892 */ /* 0x000fe2000f8ec03f */
[----:B------:R-:W-:Y:S01]  /*1910*/  UMOV UR9, UR5 ;  /* 0x0000000500097c82 */ /* 0x000fe20008000000 */
[----:B------:R-:W-:Y:S02]  /*1920*/  UMOV UR11, 0xc0000010 ;  /* 0xc0000010000b7882 */ /* 0x000fe40000000000 */
[----:B------:R-:W-:Y:S02]  /*1930*/  ULOP3.LUT UR16, UR4, 0x10000, URZ, 0xfc, !UPT ;  /* 0x0001000004107892 */ /* 0x000fe4000f8efc3f */
[----:B------:R-:W-:Y:S02]  /*1940*/  UIMAD UR4, UR41, 0x300, UR46 ;  /* 0x00000300290478a4 */ /* 0x000fe4000f8e022e */
[----:B------:R-:W-:Y:S02]  /*1950*/  UIMAD UR6, UR41, 0x60, UR16 ;  /* 0x00000060290678a4 */ /* 0x000fe4000f8e0210 */
[----:B------:R-:W-:-:S02]  /*1960*/  UIADD3 UR17, UR4, 0x100, URZ ;  /* 0x0000010004117890 */ /* 0x000fc4000fffe03f */
[----:B------:R-:W-:Y:S01]  /*1970*/  UIADD3 UR14, UR6, 0x20, URZ ;  /* 0x00000020060e7890 */ /* 0x000fe2000fffe03f */
[----:B------:R-:W-:Y:S01]  /*1980*/  UMOV UR12, UR4 ;  /* 0x00000004000c7c82 */ /* 0x000fe20008000000 */
[----:B------:R-:W-:-:S03]  /*1990*/  UIADD3 UR10, UR6, 0x40, URZ ;  /* 0x00000040060a7890 */ /* 0x000fc6000fffe03f */
[----:B------:R-:W-:Y:S01]  /*19a0*/  HGMMA.64x16x16.F32.BF16 R88, gdesc[UR4], RZ, !UPT, gsb0 ;  /* 0x00200000045879f0 */ /* 0x000fe2000c0018ff */
[----:B------:R-:W-:Y:S02]  /*19b0*/  UMOV UR8, UR4 ;  /* 0x0000000400087c82 */ /* 0x000fe40008000000 */
[----:B------:R-:W-:Y:S02]  /*19c0*/  WARPGROUP.DEPBAR.LE gsb0, 0x0 ;  /* 0x00008000000079c5 */ /* 0x000fe40000010000 */
[----:B------:R-:W-:-:S06]  /*19d0*/  WARPGROUP.ARRIVE ;  /* 0x00000000000079c5 */ /* 0x000fcc0000000000 */
[----:B------:R-:W-:Y:S03]  /*19e0*/  HGMMA.64x16x16.F32.BF16 R64, gdesc[UR12], RZ, !UPT, gsb0 ;  /* 0x002000000c4079f0 */ /* 0x000fe6000c0018ff */
[----:B------:R-:W-:Y:S02]  /*19f0*/  WARPGROUP.DEPBAR.LE gsb0, 0x0 ;  /* 0x00008000000079c5 */ /* 0x000fe40000010000 */
[----:B------:R-:W-:-:S06]  /*1a00*/  WARPGROUP.ARRIVE ;  /* 0x00000000000079c5 */ /* 0x000fcc0000000000 */
[----:B------:R-:W-:Y:S01]  /*1a10*/  HGMMA.64x16x16.F32.BF16 R40, gdesc[UR8], RZ, !UPT, gsb0 ;  /* 0x00200000082879f0 */ /* 0x000fe2000c0018ff */
[----:B------:R-:W-:Y:S01]  /*1a20*/  UMOV UR8, UR17 ;  /* 0x0000001100087c82 */ /* 0x000fe20008000000 */
[----:B------:R-:W-:Y:S01]  /*1a30*/  UMOV UR9, 0xc0000010 ;  /* 0xc000001000097882 */ /* 0x000fe20000000000 */
[----:B------:R-:W-:Y:S01]  /*1a40*/  UMOV UR12, UR8 ;  /* 0x00000008000c7c82 */ /* 0x000fe20008000000 */
[----:B------:R-:W-:Y:S01]  /*1a50*/  UMOV UR13, UR9 ;  /* 0x00000009000d7c82 */ /* 0x000fe20008000000 */
[----:B------:R-:W-:Y:S01]  /*1a60*/  UIADD3 UR17, UR4, 0x200, URZ ;  /* 0x0000020004117890 */ /* 0x000fe2000fffe03f */
[----:B------:R-:W-:Y:S02]  /*1a70*/  UMOV UR5, UR9 ;  /* 0x0000000900057c82 */ /* 0x000fe40008000000 */
[----:B------:R-:W-:Y:S01]  /*1a80*/  UMOV UR4, UR8 ;  /* 0x0000000800047c82 */ /* 0x000fe20008000000 */
[----:B------:R-:W-:Y:S02]  /*1a90*/  WARPGROUP.DEPBAR.LE gsb0, 0x0 ;  /* 0x00008000000079c5 */ /* 0x000fe40000010000 */
[----:B------:R-:W-:-:S06]  /*1aa0*/  WARPGROUP.ARRIVE ;  /* 0x00000000000079c5 */ /* 0x000fcc0000000000 */
[----:B------:R-:W-:Y:S03]  /*1ab0*/  HGMMA.64x16x16.F32.BF16 R32, gdesc[UR8], RZ, !UPT, gsb0 ;  /* 0x00200000082079f0 */ /* 0x000fe6000c0018ff */
        /* <DEDUP_REMOVED lines=10> */
[----:B------:R-:W-:Y:S02]  /*1b60*/  WARPGROUP.DEPBAR.LE gsb0, 0x0 ;  /* 0x00008000000079c5 */ /* 0x000fe40000010000 */
[----:B------:R-:W-:-:S06]  /*1b70*/  WARPGROUP.ARRIVE ;  /* 0x00000000000079c5 */ /* 0x000fcc0000000000 */
[----:B------:R-:W-:Y:S01]  /*1b80*/  HGMMA.64x16x16.F32.BF16 R72, gdesc[UR4], RZ, !UPT, gsb0 ;  /* 0x00200000044879f0 */ /* 0x000fe2000c0018ff */
[----:B------:R-:W-:Y:S01]  /*1b90*/  UMOV UR6, UR10 ;  /* 0x0000000a00067c82 */ /* 0x000fe20008000000 */
        /* <DEDUP_REMOVED lines=8> */
[----:B------:R-:W-:Y:S05]  /*1c20*/  @!P2 BRA `(.L_x_23) ;  /* 0x000000040070a947 */ /* 0x000fea0003800000 */
[----:B------:R-:W-:Y:S01]  /*1c30*/  UIADD3 UR4, UR41, 0x1, URZ ;  /* 0x0000000129047890 */ /* 0x000fe2000fffe03f */
[----:B01----:R-:W-:Y:S02]  /*1c40*/  IMAD.U32 R0, RZ, RZ, UR44 ;  /* 0x0000002cff007e24 */ /* 0x003fe4000f8e00ff */
[----:B------:R-:W-:Y:S01]  /*1c50*/  IMAD.U32 R3, RZ, RZ, UR41 ;  /* 0x00000029ff037e24 */ /* 0x000fe2000f8e00ff */
[----:B------:R-:W-:-:S04]  /*1c60*/  UISETP.NE.AND UP0, UPT, UR4, 0x10, UPT ;  /* 0x000000100400788c */ /* 0x000fc8000bf05270 */
[----:B------:R-:W-:Y:S02]  /*1c70*/  USEL UR5, URZ, 0x1, UP0 ;  /* 0x000000013f057887 */ /* 0x000fe40008000000 */
[----:B------:R-:W-:Y:S02]  /*1c80*/  USEL UR17, UR4, URZ, UP0 ;  /* 0x0000003f04117287 */ /* 0x000fe40008000000 */
[----:B------:R-:W-:-:S06]  /*1c90*/  ULOP3.LUT UR5, UR40, UR5, URZ, 0x3c, !UPT ;  /* 0x0000000528057292 */ /* 0x000fcc000f8e3c3f */
[----:B------:R-:W-:-:S07]  /*1ca0*/  IMAD.U32 R6, RZ, RZ, UR5 ;  /* 0x00000005ff067e24 */ /* 0x000fce000f8e00ff */
.L_x_30:
[----:B------:R-:W-:Y:S05]  /*1cb0*/  @!P0 BRA `(.L_x_24) ;  /* 0x0000000000048947 */ /* 0x000fea0003800000 */
[----:B------:R-:W-:Y:S01]  /*1cc0*/  BPT.TRAP 0x1 ;  /* 0x000000040000795c */ /* 0x000fe20000300000 */
.L_x_24:
[----:B------:R-:W-:Y:S01]  /*1cd0*/  ULEA UR4, UR17, UR45, 0x3 ;  /* 0x0000002d11047291 */ /* 0x000fe2000f8e183f */
[----:B------:R-:W-:-:S08]  /*1ce0*/  SHF.L.U32 R4, R6, 0x1f, RZ ;  /* 0x0000001f06047819 */ /* 0x000fd000000006ff */
[----:B------:R0:W1:Y:S01]  /*1cf0*/  SYNCS.PHASECHK.TRANS64.TRYWAIT P1, [UR4], R4 ;  /* 0x00000004ff0075a7 */ /* 0x0000620008020144 */
[----:B------:R-:W-:Y:S05]  /*1d00*/  @!P0 BRA `(.L_x_25) ;  /* 0x0000000000048947 */ /* 0x000fea0003800000 */
[----:B------:R-:W-:Y:S01]  /*1d10*/  BPT.TRAP 0x1 ;  /* 0x000000040000795c */ /* 0x000fe20000300000 */
.L_x_25:
[----:B-1----:R-:W-:Y:S05]  /*1d20*/  @P1 BRA `(.L_x_26) ;  /* 0x0000000000081947 */ /* 0x002fea0003800000 */
[----:B------:R-:W1:Y:S02]  /*1d30*/  SYNCS.PHASECHK.TRANS64.TRYWAIT P1, [UR4], R4 ;  /* 0x00000004ff0075a7 */ /* 0x000e640008020144 */
[----:B-1----:R-:W-:Y:S05]  /*1d40*/  @!P1 BRA `(.L_x_27) ;  /* 0x0000007800749947 */ /* 0x002fea0003800000 */
.L_x_26:
[----:B------:R-:W-:Y:S01]  /*1d50*/  UIMAD UR4, UR17, 0x300, UR46 ;  /* 0x00000300110478a4 */ /* 0x000fe2000f8e022e */
[----:B------:R-:W-:Y:S01]  /*1d60*/  WARPGROUP.ARRIVE ;  /* 0x00000000000079c5 */ /* 0x000fe20000000000 */
[----:B------:R-:W-:Y:S01]  /*1d70*/  UIMAD UR6, UR17, 0x60, UR16 ;  /* 0x00000060110678a4 */ /* 0x000fe2000f8e0210 */
[----:B------:R-:W-:Y:S01]  /*1d80*/  UMOV UR5, 0xc0000010 ;  /* 0xc000001000057882 */ /* 0x000fe20000000000 */
[----:B------:R-:W-:Y:S02]  /*1d90*/  UMOV UR7, 0xc0000010 ;  /* 0xc000001000077882 */ /* 0x000fe40000000000 */
[----:B------:R-:W-:Y:S01]  /*1da0*/  UIADD3 UR14, UR6, 0x20, URZ ;  /* 0x00000020060e7890 */ /* 0x000fe2000fffe03f */
[----:B------:R-:W-:Y:S01]  /*1db0*/  UMOV UR12, UR4 ;  /* 0x00000004000c7c82 */ /* 0x000fe20008000000 */
[----:B------:R-:W-:Y:S01]  /*1dc0*/  UMOV UR13, UR5 ;  /* 0x00000005000d7c82 */ /* 0x000fe20008000000 */
[----:B------:R-:W-:Y:S02]  /*1dd0*/  UMOV UR15, 0xc0000010 ;  /* 0xc0000010000f7882 */ /* 0x000fe40000000000 */
[----:B------:R-:W-:Y:S01]  /*1de0*/  HGMMA.64x16x16.F32.BF16 R88, gdesc[UR4], R88, gsb0 ;  /* 0x00200000045879f0 */ /* 0x000fe20008001858 */
[----:B------:R-:W-:Y:S01]  /*1df0*/  UIADD3 UR10, UR6, 0x40, URZ ;  /* 0x00000040060a7890 */ /* 0x000fe2000fffe03f */
[----:B------:R-:W-:Y:S01]  /*1e00*/  UMOV UR8, UR4 ;  /* 0x0000000400087c82 */ /* 0x000fe20008000000 */
[----:B------:R-:W-:Y:S01]  /*1e10*/  UMOV UR9, UR5 ;  /* 0x0000000500097c82 */ /* 0x000fe20008000000 */
[----:B------:R-:W-:Y:S01]  /*1e20*/  UMOV UR11, 0xc0000010 ;  /* 0xc0000010000b7882 */ /* 0x000fe20000000000 */
[----:B------:R-:W-:Y:S01]  /*1e30*/  UIADD3 UR18, UR4, 0x100, URZ ;  /* 0x0000010004127890 */ /* 0x000fe2000fffe03f */
[----:B------:R-:W-:-:S02]  /*1e40*/  WARPGROUP.DEPBAR.LE gsb0, 0x0 ;  /* 0x00008000000079c5 */ /* 0x000fc40000010000 */
[----:B------:R-:W-:-:S06]  /*1e50*/  WARPGROUP.ARRIVE ;  /* 0x00000000000079c5 */ /* 0x000fcc0000000000 */
[----:B------:R-:W-:Y:S03]  /*1e60*/  HGMMA.64x16x16.F32.BF16 R64, gdesc[UR12], R64, gsb0 ;  /* 0x002000000c4079f0 */ /* 0x000fe60008001840 */
[----:B------:R-:W-:Y:S02]  /*1e70*/  WARPGROUP.DEPBAR.LE gsb0, 0x0 ;  /* 0x00008000000079c5 */ /* 0x000fe40000010000 */
[----:B------:R-:W-:-:S06]  /*1e80*/  WARPGROUP.ARRIVE ;  /* 0x00000000000079c5 */ /* 0x000fcc0000000000 */
[----:B------:R-:W-:Y:S01]  /*1e90*/  HGMMA.64x16x16.F32.BF16 R40, gdesc[UR8], R40, gsb0 ;  /* 0x00200000082879f0 */ /* 0x000fe20008001828 */
        /* <DEDUP_REMOVED lines=9> */
[----:B------:R-:W-:Y:S03]  /*1f30*/  HGMMA.64x16x16.F32.BF16 R32, gdesc[UR8], R32, gsb0 ;  /* 0x00200000082079f0 */ /* 0x000fe60008001820 */
[----:B------:R-:W-:Y:S02]  /*1f40*/  WARPGROUP.DEPBAR.LE gsb0, 0x0 ;  /* 0x00008000000079c5 */ /* 0x000fe40000010000 */
        /* <DEDUP_REMOVED lines=9> */
[----:B------:R-:W-:Y:S02]  /*1fe0*/  WARPGROUP.DEPBAR.LE gsb0, 0x0 ;  /* 0x00008000000079c5 */ /* 0x000fe40000010000 */
[----:B------:R-:W-:-:S06]  /*1ff0*/  WARPGROUP.ARRIVE ;  /* 0x00000000000079c5 */ /* 0x000fcc0000000000 */
[----:B------:R-:W-:Y:S01]  /*2000*/  HGMMA.64x16x16.F32.BF16 R72, gdesc[UR4], R72, gsb0 ;  /* 0x00200000044879f0 */ /* 0x000fe20008001848 */
[----:B------:R-:W-:Y:S01]  /*2010*/  UMOV UR6, UR10 ;  /* 0x0000000a00067c82 */ /* 0x000fe20008000000 */
        /* <DEDUP_REMOVED lines=8> */
[----:B------:R-:W-:Y:S05]  /*20a0*/  @!P0 BRA `(.L_x_28) ;  /* 0x0000000000048947 */ /* 0x000fea0003800000 */
[----:B------:R-:W-:Y:S01]  /*20b0*/  BPT.TRAP 0x1 ;  /* 0x000000040000795c */ /* 0x000fe20000300000 */
.L_x_28:
[----:B------:R-:W-:-:S13]  /*20c0*/  ISETP.NE.AND P1, PT, R22, RZ, PT ;  /* 0x000000ff1600720c */ /* 0x000fda0003f25270 */
[----:B01----:R-:W-:-:S05]  /*20d0*/  @P1 LEA R4, R3, UR45, 0x3 ;  /* 0x0000002d03041c11 */ /* 0x003fca000f8e18ff */
[----:B------:R-:W-:-:S05]  /*20e0*/  @P1 VIADD R4, R4, 0x80 ;  /* 0x0000008004041836 */ /* 0x000fca0000000000 */
[----:B------:R-:W-:-:S04]  /*20f0*/  @P1 PRMT R4, R19, 0x654, R4 ;  /* 0x0000065413041816 */ /* 0x000fc80000000004 */
[----:B------:R0:W-:Y:S01]  /*2100*/  @P1 SYNCS.ARRIVE.TRANS64.RED.A1T0 RZ, [R4+URZ], RZ ;  /* 0x000000ff04ff19a7 */ /* 0x0001e2000810043f */
[----:B------:R-:W-:-:S13]  /*2110*/  ISETP.GT.U32.AND P1, PT, R18, 0x1, PT ;  /* 0x000000011200780c */ /* 0x000fda0003f24070 */
[----:B0-----:R-:W-:Y:S05]  /*2120*/  @P1 BRA `(.L_x_29) ;  /* 0x0000000000041947 */ /* 0x001fea0003800000 */
[----:B------:R-:W-:Y:S01]  /*2130*/  BPT.TRAP 0x1 ;  /* 0x000000040000795c */ /* 0x000fe20000300000 */
.L_x_29:
[----:B------:R-:W-:Y:S01]  /*2140*/  UIADD3 UR17, UR17, 0x1, URZ ;  /* 0x0000000111117890 */ /* 0x000fe2000fffe03f */
[C---:B------:R-:W-:Y:S01]  /*2150*/  ISETP.GT.AND P2, PT, R0.reuse, 0x1, PT ;  /* 0x000000010000780c */ /* 0x040fe20003f44270 */
[----:B------:R-:W-:Y:S02]  /*2160*/  VIADD R3, R3, 0x1 ;  /* 0x0000000103037836 */ /* 0x000fe40000000000 */
[----:B------:R-:W-:Y:S01]  /*2170*/  UISETP.NE.AND UP0, UPT, UR17, 0x10, UPT ;  /* 0x000000101100788c */ /* 0x000fe2000bf05270 */
[----:B------:R-:W-:Y:S02]  /*2180*/  VIADD R0, R0, 0xffffffff ;  /* 0xffffffff00007836 */ /* 0x000fe40000000000 */
[C---:B------:R-:W-:Y:S01]  /*2190*/  ISETP.NE.AND P1, PT, R3.reuse, 0x10, PT ;  /* 0x000000100300780c */ /* 0x040fe20003f25270 */
[----:B------:R-:W-:Y:S02]  /*21a0*/  USEL UR4, URZ, 0x1, UP0 ;  /* 0x000000013f047887 */ /* 0x000fe40008000000 */
[----:B------:R-:W-:Y:S01]  /*21b0*/  USEL UR17, UR17, URZ, UP0 ;  /* 0x0000003f11117287 */ /* 0x000fe20008000000 */
[----:B------:R-:W-:-:S03]  /*21c0*/  SEL R3, R3, RZ, P1 ;  /* 0x000000ff03037207 */ /* 0x000fc60000800000 */
[----:B------:R-:W-:Y:S01]  /*21d0*/  LOP3.LUT R6, R6, UR4, RZ, 0x3c, !PT ;  /* 0x0000000406067c12 */ /* 0x000fe2000f8e3cff */
[----:B------:R-:W-:Y:S07]  /*21e0*/  @P2 BRA `(.L_x_30) ;  /* 0xfffffff800b02947 */ /* 0x000fee000383ffff */
.L_x_23:
[----:B01----:R-:W0:Y:S02]  /*21f0*/  LDC R0, c[0x0][0x28c] ;  /* 0x0000a300ff007b82 */ /* 0x003e240000000800 */
[----:B0-----:R-:W-:-:S13]  /*2200*/  ISETP.GE.AND P1, PT, R0, 0x1, PT ;  /* 0x000000010000780c */ /* 0x001fda0003f26270 */
[----:B------:R-:W-:Y:S05]  /*2210*/  @!P1 BRA `(.L_x_31) ;  /* 0x00000000003c9947 */ /* 0x000fea0003800000 */
[----:B------:R-:W-:Y:S05]  /*2220*/  @!P0 BRA `(.L_x_32) ;  /* 0x0000000000048947 */ /* 0x000fea0003800000 */
[----:B------:R-:W-:Y:S01]  /*2230*/  BPT.TRAP 0x1 ;  /* 0x000000040000795c */ /* 0x000fe20000300000 */
.L_x_32:
[----:B------:R-:W-:Y:S01]  /*2240*/  ISETP.NE.AND P0, PT, R22, RZ, PT ;  /* 0x000000ff1600720c */ /* 0x000fe20003f05270 */
[----:B------:R-:W-:-:S12]  /*2250*/  IMAD.U32 R3, RZ, RZ, UR45 ;  /* 0x0000002dff037e24 */ /* 0x000fd8000f8e00ff */
[----:B------:R-:W-:-:S05]  /*2260*/  VOTEU.ANY UP0, P0 ;  /* 0x00000000003f7886 */ /* 0x000fca0000000100 */
[----:B------:R-:W-:-:S06]  /*2270*/  @UP0 UIADD3 UR4, UR44, UR41, URZ ;  /* 0x000000292c040290 */ /* 0x000fcc000fffe03f */
[----:B------:R-:W-:-:S04]  /*2280*/  IMAD.U32 R0, RZ, RZ, UR4 ;  /* 0x00000004ff007e24 */ /* 0x000fc8000f8e00ff */
[----:B------:R-:W-:-:S05]  /*2290*/  @P0 IMAD.SHL.U32 R0, R0, 0x8, RZ ;  /* 0x0000000800000824 */ /* 0x000fca00078e00ff */
[----:B------:R-:W-:-:S04]  /*22a0*/  @P0 LOP3.LUT R0, R0, 0x78, RZ, 0xc0, !PT ;  /* 0x0000007800000812 */ /* 0x000fc800078ec0ff */
[----:B------:R-:W-:-:S04]  /*22b0*/  @P0 IADD3 R0, R3, 0x80, R0 ;  /* 0x0000008003000810 */ /* 0x000fc80007ffe000 */
[----:B------:R-:W-:-:S04]  /*22c0*/  @P0 PRMT R0, R19, 0x654, R0 ;  /* 0x0000065413000816 */ /* 0x000fc80000000000 */
[----:B------:R0:W-:Y:S01]  /*22d0*/  @P0 SYNCS.ARRIVE.TRANS64.RED.A1T0 RZ, [R0+URZ], RZ ;  /* 0x000000ff00ff09a7 */ /* 0x0001e2000810043f */
[----:B------:R-:W-:-:S13]  /*22e0*/  ISETP.GT.U32.AND P0, PT, R18, 0x1, PT ;  /* 0x000000011200780c */ /* 0x000fda0003f04070 */
[----:B0-----:R-:W-:Y:S05]  /*22f0*/  @P0 BRA `(.L_x_31) ;  /* 0x0000000000040947 */ /* 0x001fea0003800000 */
[----:B------:R-:W-:Y:S01]  /*2300*/  BPT.TRAP 0x1 ;  /* 0x000000040000795c */ /* 0x000fe20000300000 */
.L_x_31:
[----:B------:R-:W-:Y:S01]  /*2310*/  UIADD3 UR41, UR43, UR41, URZ ;  /* 0x000000292b297290 */ /* 0x000fe2000fffe03f */
[----:B------:R-:W-:Y:S01]  /*2320*/  IMAD R104, R104, 0x30, RZ ;  /* 0x0000003068687824 */ /* 0x000fe200078e02ff */
[----:B------:R-:W-:Y:S01]  /*2330*/  ULDC UR5, c[0x0][0x288] ;  /* 0x0000a20000057ab9 */ /* 0x000fe20000000800 */
[----:B------:R-:W-:Y:S01]  /*2340*/  IMAD R106, R105, 0x180, RZ ;  /* 0x00000180696a7824 */ /* 0x000fe200078e02ff */
[----:B------:R-:W-:Y:S01]  /*2350*/  USHF.R.U32.HI UR4, URZ, 0x4, UR41 ;  /* 0x000000043f047899 */ /* 0x000fe20008011629 */
[----:B------:R-:W-:Y:S01]  /*2360*/  SHF.R.S32.HI R13, RZ, 0x1f, R23 ;  /* 0x0000001fff0d7819 */ /* 0x000fe20000011417 */
[----:B------:R-:W-:Y:S01]  /*2370*/  ULDC UR8, c[0x0][0x284] ;  /* 0x0000a10000087ab9 */ /* 0x000fe20000000800 */
[C---:B------:R-:W-:Y:S01]  /*2380*/  ISETP.GE.AND P0, PT, R104.reuse, UR5, PT ;  /* 0x0000000568007c0c */ /* 0x040fe2000bf06270 */
[----:B------:R-:W-:Y:S01]  /*2390*/  ULOP3.LUT UR4, UR4, 0x1, URZ, 0xc0, !UPT ;  /* 0x0000000104047892 */ /* 0x000fe2000f8ec03f */
[----:B------:R-:W-:Y:S01]  /*23a0*/  LOP3.LUT R6, R104, 0x6, R101, 0xf8, !PT ;  /* 0x0000000668067812 */ /* 0x000fe200078ef865 */
[----:B------:R-:W-:Y:S01]  /*23b0*/  UISETP.GT.U32.AND UP1, UPT, UR41, 0xf, UPT ;  /* 0x0000000f2900788c */ /* 0x000fe2000bf24070 */
[----:B------:R-:W-:Y:S01]  /*23c0*/  ISETP.GE.OR P0, PT, R106, UR8, P0 ;  /* 0x000000086a007c0c */ /* 0x000fe20008706670 */
[----:B------:R-:W-:Y:S01]  /*23d0*/  UISETP.NE.U32.AND UP0, UPT, UR4, 0x1, UPT ;  /* 0x000000010400788c */ /* 0x000fe2000bf05070 */
[----:B------:R-:W-:Y:S01]  /*23e0*/  SHF.R.S32.HI R7, RZ, 0x1f, R6 ;  /* 0x0000001fff077819 */ /* 0x000fe20000011406 */
[----:B------:R-:W-:-:S02]  /*23f0*/  UISETP.LT.U32.AND UP1, UPT, UR43, 0x10, UP1 ;  /* 0x000000102b00788c */ /* 0x000fc40008f21070 */
[----:B------:R-:W-:Y:S01]  /*2400*/  UISETP.GT.U32.AND UP0, UPT, UR43, 0xf, !UP0 ;  /* 0x0000000f2b00788c */ /* 0x000fe2000c704070 */
[----:B------:R-:W-:Y:S01]  /*2410*/  ULDC.64 UR6, c[0x0][0x5d0] ;  /* 0x0001740000067ab9 */ /* 0x000fe20000000a00 */
[----:B------:R-:W-:Y:S01]  /*2420*/  USEL UR5, URZ, 0x1, !UP1 ;  /* 0x000000013f057887 */ /* 0x000fe2000c800000 */
[----:B------:R-:W-:Y:S01]  /*2430*/  IMAD R0, R13, UR6, RZ ;  /* 0x000000060d007c24 */ /* 0x000fe2000f8e02ff */
[----:B------:R-:W-:Y:S01]  /*2440*/  USEL UR4, URZ, 0x1, !UP0 ;  /* 0x000000013f047887 */ /* 0x000fe2000c000000 */
[C---:B------:R-:W-:Y:S01]  /*2450*/  IMAD.WIDE.U32 R4, R23.reuse, UR6, R6 ;  /* 0x0000000617047c25 */ /* 0x040fe2000f8e0006 */
[----:B------:R-:W-:Y:S02]  /*2460*/  ULOP3.LUT UR41, UR41, 0xf, URZ, 0xc0, !UPT ;  /* 0x0000000f29297892 */ /* 0x000fe4000f8ec03f */
[----:B------:R-:W-:Y:S01]  /*2470*/  ULOP3.LUT UR40, UR4, UR40, UR5, 0x96, !UPT ;  /* 0x0000002804287292 */ /* 0x000fe2000f8e9605 */
[----:B------:R-:W-:Y:S02]  /*2480*/  IMAD R11, R23, UR7, R0 ;  /* 0x00000007170b7c24 */ /* 0x000fe4000f8e0200 */
[----:B------:R-:W-:-:S02]  /*2490*/  IMAD.MOV.U32 R0, RZ, RZ, -0x1 ;  /* 0xffffffffff007424 */ /* 0x000fc400078e00ff */
[----:B------:R-:W-:Y:S02]  /*24a0*/  IMAD.IADD R11, R5, 0x1, R11 ;  /* 0x00000001050b7824 */ /* 0x000fe400078e020b */
[----:B------:R-:W-:Y:S01]  /*24b0*/  IMAD.MOV.U32 R10, RZ, RZ, R4 ;  /* 0x000000ffff0a7224 */ /* 0x000fe200078e0004 */
[----:B------:R-:W-:Y:S06]  /*24c0*/  @P0 BRA `(.L_x_33) ;  /* 0x0000004c00ec0947 */ /* 0x000fec0003800000 */
[----:B------:R-:W0:Y:S01]  /*24d0*/  LDC.64 R4, c[0x0][0x5c8] ;  /* 0x00017200ff047b82 */ /* 0x000e220000000a00 */
[----:B-----5:R-:W-:Y:S01]  /*24e0*/  FSETP.NEU.AND P1, PT, R99, RZ, PT ;  /* 0x000000ff6300720b */ /* 0x020fe20003f2d000 */
[----:B------:R-:W-:Y:S01]  /*24f0*/  IMAD.WIDE R8, R105, 0x180, R96 ;  /* 0x0000018069087825 */ /* 0x000fe200078e0260 */
[----:B------:R-:W-:Y:S03]  /*2500*/  BSSY B0, `(.L_x_33) ;  /* 0x00004f7000007945 */ /* 0x000fe60003800000 */
[----:B------:R-:W-:Y:S02]  /*2510*/  IMAD.IADD R106, R103, 0x1, -R106 ;  /* 0x00000001676a7824 */ /* 0x000fe400078e0a6a */
[----:B------:R-:W-:-:S03]  /*2520*/  IMAD.IADD R3, R100, 0x1, -R104 ;  /* 0x0000000164037824 */ /* 0x000fc600078e0a68 */
[----:B------:R-:W-:-:S04]  /*2530*/  ISETP.GT.AND P4, PT, R106, RZ, PT ;  /* 0x000000ff6a00720c */ /* 0x000fc80003f84270 */
[----:B------:R-:W-:Y:S01]  /*2540*/  ISETP.GT.AND P0, PT, R3, RZ, P4 ;  /* 0x000000ff0300720c */ /* 0x000fe20002704270 */
[-C--:B0-----:R-:W-:Y:S02]  /*2550*/  IMAD R12, R9, R4.reuse, RZ ;  /* 0x00000004090c7224 */ /* 0x081fe400078e02ff */
[----:B------:R-:W-:-:S04]  /*2560*/  IMAD.WIDE.U32 R114, R8, R4, R10 ;  /* 0x0000000408727225 */ /* 0x000fc800078e000a */
[----:B------:R-:W-:-:S04]  /*2570*/  IMAD R11, R8, R5, R12 ;  /* 0x00000005080b7224 */ /* 0x000fc800078e020c */
[----:B------:R-:W-:Y:S01]  /*2580*/  IMAD.IADD R117, R115, 0x1, R11 ;  /* 0x0000000173757824 */ /* 0x000fe200078e020b */
[----:B------:R-:W-:Y:S06]  /*2590*/  @!P1 BRA `(.L_x_34) ;  /* 0x0000003800609947 */ /* 0x000fec0003800000 */
[----:B------:R-:W0:Y:S01]  /*25a0*/  LDC.64 R14, c[0x0][0x5b8] ;  /* 0x00016e00ff0e7b82 */ /* 0x000e220000000a00 */
[----:B------:R-:W-:-:S07]  /*25b0*/  ULDC.64 UR4, c[0x0][0x5c0] ;  /* 0x0001700000047ab9 */ /* 0x000fce0000000a00 */
[----:B------:R-:W1:Y:S08]  /*25c0*/  LDC.64 R20, c[0x0][0x5b0] ;  /* 0x00016c00ff147b82 */ /* 0x000e700000000a00 */
[----:B------:R-:W2:Y:S01]  /*25d0*/  LDC.64 R10, c[0x0][0x5a8] ;  /* 0x00016a00ff0a7b82 */ /* 0x000ea20000000a00 */
[-C--:B0-----:R-:W-:Y:S02]  /*25e0*/  IMAD R12, R13, R14.reuse, RZ ;  /* 0x0000000e0d0c7224 */ /* 0x081fe400078e02ff */
[----:B------:R-:W-:-:S04]  /*25f0*/  IMAD.WIDE.U32 R110, R23, R14, R6 ;  /* 0x0000000e176e7225 */ /* 0x000fc800078e0006 */
[----:B------:R-:W-:Y:S02]  /*2600*/  IMAD R15, R23, R15, R12 ;  /* 0x0000000f170f7224 */ /* 0x000fe400078e020c */
[-C--:B-1----:R-:W-:Y:S02]  /*2610*/  IMAD R121, R9, R20.reuse, RZ ;  /* 0x0000001409797224 */ /* 0x082fe400078e02ff */
[----:B------:R-:W-:Y:S02]  /*2620*/  IMAD.IADD R109, R111, 0x1, R15 ;  /* 0x000000016f6d7824 */ /* 0x000fe400078e020f */
[----:B------:R-:W-:Y:S02]  /*2630*/  IMAD.MOV.U32 R108, RZ, RZ, R110 ;  /* 0x000000ffff6c7224 */ /* 0x000fe400078e006e */
[C---:B------:R-:W-:Y:S02]  /*2640*/  IMAD R121, R8.reuse, R21, R121 ;  /* 0x0000001508797224 */ /* 0x040fe400078e0279 */
[----:B------:R-:W-:-:S04]  /*2650*/  IMAD.WIDE.U32 R12, R8, R20, R108 ;  /* 0x00000014080c7225 */ /* 0x000fc800078e006c */
[----:B------:R-:W-:Y:S01]  /*2660*/  IMAD.IADD R13, R13, 0x1, R121 ;  /* 0x000000010d0d7824 */ /* 0x000fe200078e0279 */
[----:B--2---:R-:W-:-:S04]  /*2670*/  LEA R104, P1, R12, R10, 0x1 ;  /* 0x0000000a0c687211 */ /* 0x004fc800078208ff */
[----:B------:R-:W-:-:S05]  /*2680*/  LEA.HI.X R105, R12, R11, R13, 0x1, P1 ;  /* 0x0000000b0c697211 */ /* 0x000fca00008f0c0d */
[----:B------:R0:W2:Y:S01]  /*2690*/  @P0 LDG.E.LTC128B.U16 R107, desc[UR38][R104.64] ;  /* 0x00000026686b0981 */ /* 0x0000a2000c1e1520 */
[----:B------:R-:W-:Y:S01]  /*26a0*/  IMAD.WIDE.U32 R112, R8, R20, R6 ;  /* 0x0000001408707225 */ /* 0x000fe200078e0006 */
[----:B------:R-:W-:Y:S03]  /*26b0*/  BSSY B1, `(.L_x_35) ;  /* 0x0000013000017945 */ /* 0x000fe60003800000 */
[----:B------:R-:W-:Y:S02]  /*26c0*/  IMAD.IADD R113, R121, 0x1, R113 ;  /* 0x0000000179717824 */ /* 0x000fe400078e0271 */
[----:B------:R-:W-:-:S03]  /*26d0*/  IMAD.WIDE.U32 R112, R23, R14, R112 ;  /* 0x0000000e17707225 */ /* 0x000fc600078e0070 */
[----:B0-----:R-:W-:Y:S01]  /*26e0*/  LEA R104, P2, R112, R10, 0x1 ;  /* 0x0000000a70687211 */ /* 0x001fe200078408ff */
[----:B--2---:R-:W-:-:S04]  /*26f0*/  IMAD.U32 R12, R107, 0x10000, RZ ;  /* 0x000100006b0c7824 */ /* 0x004fc800078e00ff */
[----:B------:R-:W-:Y:S01]  /*2700*/  FMUL R13, R12, R99 ;  /* 0x000000630c0d7220 */ /* 0x000fe20000400000 */
[----:B------:R-:W-:-:S03]  /*2710*/  LEA R12, P1, R114, UR4, 0x1 ;  /* 0x00000004720c7c11 */ /* 0x000fc6000f8208ff */
[----:B------:R-:W-:Y:S01]  /*2720*/  FFMA R13, R88, R98, R13 ;  /* 0x00000062580d7223 */ /* 0x000fe2000000000d */
[----:B------:R-:W-:-:S04]  /*2730*/  IMAD.IADD R88, R15, 0x1, R113 ;  /* 0x000000010f587824 */ /* 0x000fc800078e0271 */
[----:B------:R-:W-:Y:S02]  /*2740*/  F2FP.BF16.F32.PACK_AB R105, RZ, R13 ;  /* 0x0000000dff69723e */ /* 0x000fe400000010ff */
[----:B------:R-:W-:Y:S02]  /*2750*/  LEA.HI.X R13, R114, UR5, R117, 0x1, P1 ;  /* 0x00000005720d7c11 */ /* 0x000fe400088f0c75 */
[----:B------:R-:W-:Y:S02]  /*2760*/  ISETP.GT.AND P1, PT, R3, 0x1, P4 ;  /* 0x000000010300780c */ /* 0x000fe40002724270 */
[----:B------:R-:W-:Y:S02]  /*2770*/  PRMT R113, R105, 0x7610, R113 ;  /* 0x0000761069717816 */ /* 0x000fe40000000071 */
[----:B------:R-:W-:Y:S01]  /*2780*/  LEA.HI.X R105, R112, R11, R88, 0x1, P2 ;  /* 0x0000000b70697211 */ /* 0x000fe200010f0c58 */
[C---:B------:R-:W-:Y:S02]  /*2790*/  IMAD.SHL.U32 R112, R20.reuse, 0x8, RZ ;  /* 0x0000000814707824 */ /* 0x040fe400078e00ff */
[----:B------:R0:W-:Y:S02]  /*27a0*/  @P0 STG.E.U16 desc[UR38][R12.64], R113 ;  /* 0x000000710c000986 */ /* 0x0001e4000c101526 */
[----:B0-----:R-:W-:-:S04]  /*27b0*/  SHF.L.U64.HI R113, R20, 0x3, R21 ;  /* 0x0000000314717819 */ /* 0x001fc80000010215 */
[----:B------:R-:W-:Y:S05]  /*27c0*/  @!P1 BRA `(.L_x_36) ;  /* 0x0000000000049947 */ /* 0x000fea0003800000 */
[----:B------:R0:W5:Y:S02]  /*27d0*/  LDG.E.LTC128B.U16 R107, desc[UR38][R104.64+0x2] ;  /* 0x00000226686b7981 */ /* 0x000164000c1e1520 */
.L_x_36:
[----:B------:R-:W-:Y:S05]  /*27e0*/  BSYNC B1 ;  /* 0x0000000000017941 */ /* 0x000fea0003800000 */
.L_x_35:
[----:B-----5:R-:W-:Y:S01]  /*27f0*/  IMAD.U32 R88, R107, 0x10000, RZ ;  /* 0x000100006b587824 */ /* 0x020fe200078e00ff */
[----:B------:R-:W-:Y:S01]  /*2800*/  ISETP.GT.AND P3, PT, R106, 0x8, PT ;  /* 0x000000086a00780c */ /* 0x000fe20003f64270 */
[----:B------:R-:W-:-:S04]  /*2810*/  IMAD.WIDE.U32 R118, R8, R20, R112 ;  /* 0x0000001408767225 */ /* 0x000fc800078e0070 */
[----:B------:R-:W-:Y:S01]  /*2820*/  FMUL R88, R88, R99 ;  /* 0x0000006358587220 */ /* 0x000fe20000400000 */
[----:B------:R-:W-:Y:S01]  /*2830*/  ISETP.GT.AND P0, PT, R3, RZ, P3 ;  /* 0x000000ff0300720c */ /* 0x000fe20001f04270 */
[----:B------:R-:W-:Y:S01]  /*2840*/  IMAD.IADD R125, R121, 0x1, R119 ;  /* 0x00000001797d7824 */ /* 0x000fe200078e0277 */
[----:B------:R-:W-:Y:S01]  /*2850*/  IADD3 R114, P2, R110, R118, RZ ;  /* 0x000000766e727210 */ /* 0x000fe20007f5e0ff */
[----:B------:R-:W-:-:S04]  /*2860*/  FFMA R89, R89, R98, R88 ;  /* 0x0000006259597223 */ /* 0x000fc80000000058 */
[----:B------:R-:W-:Y:S01]  /*2870*/  IMAD.X R115, R125, 0x1, R109, P2 ;  /* 0x000000017d737824 */ /* 0x000fe200010e066d */
[----:B------:R-:W-:Y:S02]  /*2880*/  F2FP.BF16.F32.PACK_AB R116, RZ, R89 ;  /* 0x00000059ff74723e */ /* 0x000fe400000010ff */
[----:B------:R-:W-:Y:S02]  /*2890*/  LEA R88, P2, R114, R10, 0x1 ;  /* 0x0000000a72587211 */ /* 0x000fe400078408ff */
[----:B------:R-:W-:Y:S02]  /*28a0*/  PRMT R120, R116, 0x7610, R120 ;  /* 0x0000761074787816 */ /* 0x000fe40000000078 */
[----:B------:R-:W-:Y:S02]  /*28b0*/  PRMT R116, R107, 0x7610, R116 ;  /* 0x000076106b747816 */ /* 0x000fe40000000074 */
[----:B------:R-:W-:Y:S01]  /*28c0*/  LEA.HI.X R89, R114, R11, R115, 0x1, P2 ;  /* 0x0000000b72597211 */ /* 0x000fe200010f0c73 */
[----:B------:R1:W-:Y:S04]  /*28d0*/  @P1 STG.E.U16 desc[UR38][R12.64+0x2], R120 ;  /* 0x000002780c001986 */ /* 0x0003e8000c101526 */
[----:B------:R2:W3:Y:S01]  /*28e0*/  @P0 LDG.E.LTC128B.U16 R116, desc[UR38][R88.64] ;  /* 0x0000002658740981 */ /* 0x0004e2000c1e1520 */
[C---:B------:R-:W-:Y:S01]  /*28f0*/  IMAD.SHL.U32 R107, R4.reuse, 0x10, RZ ;  /* 0x00000010046b7824 */ /* 0x040fe200078e00ff */
[----:B------:R-:W-:Y:S01]  /*2900*/  SHF.L.U64.HI R117, R4, 0x4, R5 ;  /* 0x0000000404757819 */ /* 0x000fe20000010205 */
[----:B------:R-:W-:Y:S01]  /*2910*/  BSSY B1, `(.L_x_37) ;  /* 0x0000011000017945 */ /* 0x000fe20003800000 */
[----:B------:R-:W-:-:S05]  /*2920*/  IADD3 R122, P1, R6, R118, RZ ;  /* 0x00000076067a7210 */ /* 0x000fca0007f3e0ff */
[----:B------:R-:W-:Y:S01]  /*2930*/  IMAD.X R123, R7, 0x1, R125, P1 ;  /* 0x00000001077b7824 */ /* 0x000fe200008e067d */
[----:B------:R-:W-:Y:S01]  /*2940*/  ISETP.GT.AND P1, PT, R3, 0x1, P3 ;  /* 0x000000010300780c */ /* 0x000fe20001f24270 */
[----:B------:R-:W-:-:S03]  /*2950*/  IMAD.WIDE.U32 R122, R23, R14, R122 ;  /* 0x0000000e177a7225 */ /* 0x000fc600078e007a */
[----:B--2---:R-:W-:Y:S01]  /*2960*/  LEA R88, P5, R122, R10, 0x1 ;  /* 0x0000000a7a587211 */ /* 0x004fe200078a08ff */
[----:B---3--:R-:W-:-:S04]  /*2970*/  IMAD.U32 R114, R116, 0x10000, RZ ;  /* 0x0001000074727824 */ /* 0x008fc800078e00ff */
[----:B------:R-:W-:Y:S01]  /*2980*/  FMUL R115, R114, R99 ;  /* 0x0000006372737220 */ /* 0x000fe20000400000 */
[----:B------:R-:W-:-:S03]  /*2990*/  IADD3 R114, P2, R107, R12, RZ ;  /* 0x0000000c6b727210 */ /* 0x000fc60007f5e0ff */
[----:B------:R-:W-:Y:S01]  /*29a0*/  FFMA R115, R90, R98, R115 ;  /* 0x000000625a737223 */ /* 0x000fe20000000073 */
[----:B------:R-:W-:-:S04]  /*29b0*/  IMAD.IADD R90, R15, 0x1, R123 ;  /* 0x000000010f5a7824 */ /* 0x000fc800078e027b */
[----:B-1----:R-:W-:Y:S01]  /*29c0*/  F2FP.BF16.F32.PACK_AB R120, RZ, R115 ;  /* 0x00000073ff78723e */ /* 0x002fe200000010ff */
[----:B------:R-:W-:Y:S01]  /*29d0*/  IMAD.X R115, R117, 0x1, R13, P2 ;  /* 0x0000000175737824 */ /* 0x000fe200010e060d */
[----:B------:R-:W-:-:S04]  /*29e0*/  LEA.HI.X R89, R122, R11, R90, 0x1, P5 ;  /* 0x0000000b7a597211 */ /* 0x000fc800028f0c5a */
[----:B------:R1:W-:Y:S01]  /*29f0*/  @P0 STG.E.U16 desc[UR38][R114.64], R120 ;  /* 0x0000007872000986 */ /* 0x0003e2000c101526 */
[----:B------:R-:W-:Y:S05]  /*2a00*/  @!P1 BRA `(.L_x_38) ;  /* 0x0000000000049947 */ /* 0x000fea0003800000 */
[----:B------:R2:W5:Y:S02]  /*2a10*/  LDG.E.LTC128B.U16 R116, desc[UR38][R88.64+0x2] ;  /* 0x0000022658747981 */ /* 0x000564000c1e1520 */
.L_x_38:
[----:B------:R-:W-:Y:S05]  /*2a20*/  BSYNC B1 ;  /* 0x0000000000017941 */ /* 0x000fea0003800000 */
.L_x_37:
[----:B-----5:R-:W-:Y:S01]  /*2a30*/  IMAD.U32 R90, R116, 0x10000, RZ ;  /* 0x00010000745a7824 */ /* 0x020fe200078e00ff */
[----:B------:R-:W-:Y:S01]  /*2a40*/  ISETP.GT.AND P0, PT, R3, 0x8, P4 ;  /* 0x000000080300780c */ /* 0x000fe20002704270 */
[----:B------:R-:W-:Y:S02]  /*2a50*/  BSSY B1, `(.L_x_39) ;  /* 0x000000a000017945 */ /* 0x000fe40003800000 */
[----:B------:R-:W-:-:S04]  /*2a60*/  FMUL R90, R90, R99 ;  /* 0x000000635a5a7220 */ /* 0x000fc80000400000 */
[----:B------:R-:W-:Y:S01]  /*2a70*/  FFMA R90, R91, R98, R90 ;  /* 0x000000625b5a7223 */ /* 0x000fe2000000005a */
[----:B------:R-:W-:-:S04]  /*2a80*/  IMAD.MOV.U32 R91, RZ, RZ, R115 ;  /* 0x000000ffff5b7224 */ /* 0x000fc800078e0073 */
[----:B------:R-:W-:-:S04]  /*2a90*/  F2FP.BF16.F32.PACK_AB R90, RZ, R90 ;  /* 0x0000005aff5a723e */ /* 0x000fc800000010ff */
[----:B-1----:R-:W-:Y:S01]  /*2aa0*/  PRMT R120, R90, 0x7610, R120 ;  /* 0x000076105a787816 */ /* 0x002fe20000000078 */
[----:B------:R-:W-:-:S05]  /*2ab0*/  IMAD.MOV.U32 R90, RZ, RZ, R114 ;  /* 0x000000ffff5a7224 */ /* 0x000fca00078e0072 */
[----:B------:R1:W-:Y:S01]  /*2ac0*/  @P1 STG.E.U16 desc[UR38][R90.64+0x2], R120 ;  /* 0x000002785a001986 */ /* 0x0003e2000c101526 */
[----:B------:R-:W-:Y:S05]  /*2ad0*/  @!P0 BRA `(.L_x_40) ;  /* 0x0000000000048947 */ /* 0x000fea0003800000 */
[----:B------:R3:W5:Y:S02]  /*2ae0*/  LDG.E.LTC128B.U16 R116, desc[UR38][R104.64+0x10] ;  /* 0x0000102668747981 */ /* 0x000764000c1e1520 */
.L_x_40:
[----:B------:R-:W-:Y:S05]  /*2af0*/  BSYNC B1 ;  /* 0x0000000000017941 */ /* 0x000fea0003800000 */
.L_x_39:
[----:B-1---5:R-:W-:Y:S01]  /*2b00*/  IMAD.U32 R120, R116, 0x10000, RZ ;  /* 0x0001000074787824 */ /* 0x022fe200078e00ff */
[----:B------:R-:W-:Y:S01]  /*2b10*/  ISETP.GT.AND P1, PT, R3, 0x9, P4 ;  /* 0x000000090300780c */ /* 0x000fe20002724270 */
[----:B------:R-:W-:Y:S02]  /*2b20*/  BSSY B1, `(.L_x_41) ;  /* 0x0000007000017945 */ /* 0x000fe40003800000 */
[----:B------:R-:W-:-:S04]  /*2b30*/  FMUL R123, R120, R99 ;  /* 0x00000063787b7220 */ /* 0x000fc80000400000 */
[----:B------:R-:W-:-:S05]  /*2b40*/  FFMA R123, R92, R98, R123 ;  /* 0x000000625c7b7223 */ /* 0x000fca000000007b */
[----:B------:R-:W-:-:S05]  /*2b50*/  F2FP.BF16.F32.PACK_AB R123, RZ, R123 ;  /* 0x0000007bff7b723e */ /* 0x000fca00000010ff */
[----:B------:R1:W-:Y:S01]  /*2b60*/  @P0 STG.E.U16 desc[UR38][R12.64+0x10], R123 ;  /* 0x0000107b0c000986 */ /* 0x0003e2000c101526 */
[----:B------:R-:W-:Y:S05]  /*2b70*/  @!P1 BRA `(.L_x_42) ;  /* 0x0000000000049947 */ /* 0x000fea0003800000 */
[----:B------:R4:W5:Y:S02]  /*2b80*/  LDG.E.LTC128B.U16 R116, desc[UR38][R104.64+0x12] ;  /* 0x0000122668747981 */ /* 0x000964000c1e1520 */
.L_x_42:
[----:B------:R-:W-:Y:S05]  /*2b90*/  BSYNC B1 ;  /* 0x0000000000017941 */ /* 0x000fea0003800000 */
.L_x_41:
[----:B-----5:R-:W-:Y:S01]  /*2ba0*/  IMAD.U32 R92, R116, 0x10000, RZ ;  /* 0x00010000745c7824 */ /* 0x020fe200078e00ff */
        /* <DEDUP_REMOVED lines=8> */
.L_x_44:
[----:B------:R-:W-:Y:S05]  /*2c30*/  BSYNC B1 ;  /* 0x0000000000017941 */ /* 0x000fea0003800000 */
.L_x_43:
[----:B0----5:R-:W-:Y:S01]  /*2c40*/  IMAD.U32 R92, R116, 0x10000, RZ ;  /* 0x00010000745c7824 */ /* 0x021fe200078e00ff */
        /* <DEDUP_REMOVED lines=8> */
.L_x_46:
[----:B------:R-:W-:Y:S05]  /*2cd0*/  BSYNC B1 ;  /* 0x0000000000017941 */ /* 0x000fea0003800000 */
.L_x_45:
[----:B------:R-:W-:Y:S01]  /*2ce0*/  IMAD.MOV.U32 R119, RZ, RZ, R125 ;  /* 0x000000ffff777224 */ /* 0x000fe200078e007d */
[----:B------:R-:W-:Y:S01]  /*2cf0*/  ISETP.GT.AND P2, PT, R106, 0x80, PT ;  /* 0x000000806a00780c */ /* 0x000fe20003f44270 */
[C---:B-----5:R-:W-:Y:S01]  /*2d00*/  IMAD.U32 R92, R116.reuse, 0x10000, RZ ;  /* 0x00010000745c7824 */ /* 0x060fe200078e00ff */
[----:B------:R-:W-:Y:S01]  /*2d10*/  PRMT R131, R116, 0x7610, R131 ;  /* 0x0000761074837816 */ /* 0x000fe20000000083 */
[----:B------:R-:W-:Y:S01]  /*2d20*/  IMAD.WIDE.U32 R118, R20, 0x78, R118 ;  /* 0x0000007814767825 */ /* 0x000fe200078e0076 */
[----:B------:R-:W-:-:S03]  /*2d30*/  ISETP.GT.AND P0, PT, R3, RZ, P2 ;  /* 0x000000ff0300720c */ /* 0x000fc60001704270 */
[----:B------:R-:W-:Y:S01]  /*2d40*/  FMUL R92, R92, R99 ;  /* 0x000000635c5c7220 */ /* 0x000fe20000400000 */
[----:B------:R-:W-:Y:S01]  /*2d50*/  IMAD R21, R21, 0x78, RZ ;  /* 0x0000007815157824 */ /* 0x000fe200078e02ff */
[----:B0-----:R-:W-:Y:S02]  /*2d60*/  IADD3 R93, P5, R110, R118, RZ ;  /* 0x000000766e5d7210 */ /* 0x001fe40007fbe0ff */
[----:B------:R-:W-:Y:S01]  /*2d70*/  FFMA R95, R95, R98, R92 ;  /* 0x000000625f5f7223 */ /* 0x000fe2000000005c */
[----:B------:R-:W-:-:S04]  /*2d80*/  IMAD.IADD R137, R119, 0x1, R21 ;  /* 0x0000000177897824 */ /* 0x000fc800078e0215 */
[----:B------:R-:W-:Y:S01]  /*2d90*/  F2FP.BF16.F32.PACK_AB R95, RZ, R95 ;  /* 0x0000005fff5f723e */ /* 0x000fe200000010ff */
[----:B------:R-:W-:Y:S01]  /*2da0*/  IMAD.X R94, R137, 0x1, R109, P5 ;  /* 0x00000001895e7824 */ /* 0x000fe200028e066d */
[----:B------:R-:W-:-:S03]  /*2db0*/  LEA R92, P5, R93, R10, 0x1 ;  /* 0x0000000a5d5c7211 */ /* 0x000fc600078a08ff */
[----:B------:R0:W-:Y:S01]  /*2dc0*/  @P1 STG.E.U16 desc[UR38][R90.64+0x12], R95 ;  /* 0x0000125f5a001986 */ /* 0x0001e2000c101526 */
[----:B------:R-:W-:-:S05]  /*2dd0*/  LEA.HI.X R93, R93, R11, R94, 0x1, P5 ;  /* 0x0000000b5d5d7211 */ /* 0x000fca00028f0c5e */
[----:B------:R1:W2:Y:S01]  /*2de0*/  @P0 LDG.E.LTC128B.U16 R131, desc[UR38][R92.64] ;  /* 0x000000265c830981 */ /* 0x0002a2000c1e1520 */
[----:B------:R-:W-:Y:S01]  /*2df0*/  IMAD.WIDE.U32 R126, R20, 0x78, R112 ;  /* 0x00000078147e7825 */ /* 0x000fe200078e0070 */
[----:B------:R-:W-:Y:S03]  /*2e00*/  BSSY B1, `(.L_x_47) ;  /* 0x0000018000017945 */ /* 0x000fe60003800000 */
[----:B------:R-:W-:Y:S02]  /*2e10*/  IMAD.MOV.U32 R132, RZ, RZ, R114 ;  /* 0x000000ffff847224 */ /* 0x000fe400078e0072 */
[----:B------:R-:W-:Y:S02]  /*2e20*/  IMAD.MOV.U32 R133, RZ, RZ, R115 ;  /* 0x000000ffff857224 */ /* 0x000fe400078e0073 */
[----:B------:R-:W-:Y:S02]  /*2e30*/  IMAD.IADD R125, R21, 0x1, R127 ;  /* 0x00000001157d7824 */ /* 0x000fe400078e027f */
[----:B------:R-:W-:-:S02]  /*2e40*/  IMAD.MOV.U32 R124, RZ, RZ, R126 ;  /* 0x000000ffff7c7224 */ /* 0x000fc400078e007e */
[----:B------:R-:W-:Y:S02]  /*2e50*/  IMAD R129, R5, 0xf0, RZ ;  /* 0x000000f005817824 */ /* 0x000fe400078e02ff */
[----:B------:R-:W-:-:S04]  /*2e60*/  IMAD.WIDE.U32 R132, R4, 0xf0, R132 ;  /* 0x000000f004847825 */ /* 0x000fc800078e0084 */
[----:B0-----:R-:W-:-:S04]  /*2e70*/  IMAD.WIDE.U32 R94, R8, R20, R124 ;  /* 0x00000014085e7225 */ /* 0x001fc800078e007c */
[----:B------:R-:W-:Y:S01]  /*2e80*/  IMAD.IADD R115, R133, 0x1, R129 ;  /* 0x0000000185737824 */ /* 0x000fe200078e0281 */
[----:B------:R-:W-:Y:S01]  /*2e90*/  IADD3 R94, P1, R6, R94, RZ ;  /* 0x0000005e065e7210 */ /* 0x000fe20007f3e0ff */
[----:B------:R-:W-:-:S03]  /*2ea0*/  @P0 IMAD.MOV.U32 R114, RZ, RZ, R132 ;  /* 0x000000ffff720224 */ /* 0x000fc600078e0084 */
[----:B------:R-:W-:Y:S02]  /*2eb0*/  IADD3.X R95, R7, R121, R95, P1, !PT ;  /* 0x00000079075f7210 */ /* 0x000fe40000ffe45f */
[----:B------:R-:W-:Y:S01]  /*2ec0*/  ISETP.GT.AND P1, PT, R3, 0x1, P2 ;  /* 0x000000010300780c */ /* 0x000fe20001724270 */
[----:B------:R-:W-:-:S03]  /*2ed0*/  IMAD.WIDE.U32 R94, R23, R14, R94 ;  /* 0x0000000e175e7225 */ /* 0x000fc600078e005e */
[----:B-1----:R-:W-:Y:S01]  /*2ee0*/  LEA R92, P5, R94, R10, 0x1 ;  /* 0x0000000a5e5c7211 */ /* 0x002fe200078a08ff */
[----:B--2---:R-:W-:-:S04]  /*2ef0*/  IMAD.U32 R116, R131, 0x10000, RZ ;  /* 0x0001000083747824 */ /* 0x004fc800078e00ff */
[----:B------:R-:W-:-:S04]  /*2f00*/  FMUL R123, R116, R99 ;  /* 0x00000063747b7220 */ /* 0x000fc80000400000 */
[----:B------:R-:W-:Y:S01]  /*2f10*/  FFMA R123, R80, R98, R123 ;  /* 0x00000062507b7223 */ /* 0x000fe2000000007b */
[----:B------:R-:W-:-:S04]  /*2f20*/  IMAD.IADD R80, R15, 0x1, R95 ;  /* 0x000000010f507824 */ /* 0x000fc800078e025f */
[----:B------:R-:W-:Y:S02]  /*2f30*/  F2FP.BF16.F32.PACK_AB R123, RZ, R123 ;  /* 0x0000007bff7b723e */ /* 0x000fe400000010ff */
[----:B------:R-:W-:-:S03]  /*2f40*/  LEA.HI.X R93, R94, R11, R80, 0x1, P5 ;  /* 0x0000000b5e5d7211 */ /* 0x000fc600028f0c50 */
[----:B------:R0:W-:Y:S01]  /*2f50*/  @P0 STG.E.U16 desc[UR38][R114.64], R123 ;  /* 0x0000007b72000986 */ /* 0x0001e2000c101526 */
[----:B------:R-:W-:Y:S05]  /*2f60*/  @!P1 BRA `(.L_x_48) ;  /* 0x0000000000049947 */ /* 0x000fea0003800000 */
[----:B------:R1:W5:Y:S02]  /*2f70*/  LDG.E.LTC128B.U16 R131, desc[UR38][R92.64+0x2] ;  /* 0x000002265c837981 */ /* 0x000364000c1e1520 */
.L_x_48:
[----:B------:R-:W-:Y:S05]  /*2f80*/  BSYNC B1 ;  /* 0x0000000000017941 */ /* 0x000fea0003800000 */
.L_x_47:
[----:B-----5:R-:W-:Y:S01]  /*2f90*/  IMAD.U32 R80, R131, 0x10000, RZ ;  /* 0x0001000083507824 */ /* 0x020fe200078e00ff */
[----:B------:R-:W-:Y:S01]  /*2fa0*/  IADD3 R122, P0, R112, R118, RZ ;  /* 0x00000076707a7210 */ /* 0x000fe20007f1e0ff */
[----:B------:R-:W-:Y:S01]  /*2fb0*/  IMAD.SHL.U32 R135, R4, 0x200, RZ ;  /* 0x0000020004877824 */ /* 0x000fe200078e00ff */
[----:B------:R-:W-:Y:S01]  /*2fc0*/  ISETP.GT.AND P6, PT, R106, 0x88, PT ;  /* 0x000000886a00780c */ /* 0x000fe20003fc4270 */
[----:B------:R-:W-:Y:S01]  /*2fd0*/  FMUL R80, R80, R99 ;  /* 0x0000006350507220 */ /* 0x000fe20000400000 */
[----:B------:R-:W-:Y:S01]  /*2fe0*/  BSSY B1, `(.L_x_49) ;  /* 0x000001b000017945 */ /* 0x000fe20003800000 */
[----:B0-----:R-:W-:Y:S01]  /*2ff0*/  IMAD.X R123, R137, 0x1, R113, P0 ;  /* 0x00000001897b7824 */ /* 0x001fe200000e0671 */
[C---:B------:R-:W-:Y:S01]  /*3000*/  SHF.L.U64.HI R137, R4.reuse, 0x9, R5 ;  /* 0x0000000904897819 */ /* 0x040fe20000010205 */
[----:B------:R-:W-:Y:S01]  /*3010*/  FFMA R94, R81, R98, R80 ;  /* 0x00000062515e7223 */ /* 0x000fe20000000050 */
[----:B------:R-:W-:Y:S01]  /*3020*/  IMAD.WIDE.U32 R80, R4, 0xf0, R90 ;  /* 0x000000f004507825 */ /* 0x000fe200078e005a */
[----:B------:R-:W-:-:S03]  /*3030*/  IADD3 R118, P0, P5, R107, R12, R135 ;  /* 0x0000000c6b767210 */ /* 0x000fc60007d1e087 */
[----:B------:R-:W-:Y:S01]  /*3040*/  F2FP.BF16.F32.PACK_AB R94, RZ, R94 ;  /* 0x0000005eff5e723e */ /* 0x000fe200000010ff */
[----:B------:R-:W-:Y:S01]  /*3050*/  IMAD.IADD R95, R129, 0x1, R81 ;  /* 0x00000001815f7824 */ /* 0x000fe200078e0251 */
[----:B------:R-:W-:Y:S01]  /*3060*/  IADD3.X R119, R117, R13, R137, P0, P5 ;  /* 0x0000000d75777210 */ /* 0x000fe200007ea489 */
[----:B------:R-:W-:Y:S01]  /*3070*/  IMAD.WIDE.U32 R128, R20, 0x78, R122 ;  /* 0x0000007814807825 */ /* 0x000fe200078e007a */
[----:B------:R-:W-:Y:S02]  /*3080*/  PRMT R133, R94, 0x7610, R133 ;  /* 0x000076105e857816 */ /* 0x000fe40000000085 */
[----:B------:R-:W-:Y:S01]  /*3090*/  IADD3 R127, P0, R122, R110, RZ ;  /* 0x0000006e7a7f7210 */ /* 0x000fe20007f1e0ff */
[----:B------:R-:W-:Y:S02]  /*30a0*/  @P1 IMAD.MOV.U32 R94, RZ, RZ, R80 ;  /* 0x000000ffff5e1224 */ /* 0x000fe400078e0050 */
[----:B------:R-:W-:Y:S02]  /*30b0*/  IMAD.IADD R139, R21, 0x1, R129 ;  /* 0x00000001158b7824 */ /* 0x000fe400078e0281 */
[----:B------:R-:W-:Y:S01]  /*30c0*/  IMAD.X R134, R123, 0x1, R109, P0 ;  /* 0x000000017b867824 */ /* 0x000fe200000e066d */
[----:B------:R0:W-:Y:S01]  /*30d0*/  @P1 STG.E.U16 desc[UR38][R94.64+0x2], R133 ;  /* 0x000002855e001986 */ /* 0x0001e2000c101526 */
[----:B------:R-:W-:-:S02]  /*30e0*/  IADD3 R116, P1, P5, R110, R128, R112 ;  /* 0x000000806e747210 */ /* 0x000fc40007d3e070 */
[----:B------:R-:W-:Y:S02]  /*30f0*/  IADD3 R126, P0, R112, R126, RZ ;  /* 0x0000007e707e7210 */ /* 0x000fe40007f1e0ff */
[----:B------:R-:W-:Y:S02]  /*3100*/  IADD3.X R120, R109, R139, R113, P1, P5 ;  /* 0x0000008b6d787210 */ /* 0x000fe40000fea471 */
[----:B------:R-:W-:-:S04]  /*3110*/  LEA R122, P1, R127, R10, 0x1 ;  /* 0x0000000a7f7a7211 */ /* 0x000fc800078208ff */
[----:B------:R-:W-:Y:S02]  /*3120*/  LEA.HI.X R123, R127, R11, R134, 0x1, P1 ;  /* 0x0000000b7f7b7211 */ /* 0x000fe400008f0c86 */
[----:B------:R-:W-:Y:S02]  /*3130*/  ISETP.GT.AND P1, PT, R3, RZ, P6 ;  /* 0x000000ff0300720c */ /* 0x000fe40003724270 */
[----:B------:R-:W-:Y:S01]  /*3140*/  P2R R127, PR, RZ, 0x40 ;  /* 0x00000040ff7f7803 */ /* 0x000fe20000000000 */
[----:B------:R-:W-:Y:S01]  /*3150*/  IMAD.X R127, R125, 0x1, R113, P0 ;  /* 0x000000017d7f7824 */ /* 0x000fe200000e0671 */
[----:B------:R-:W-:-:S09]  /*3160*/  IADD3 R132, P0, R107, R132, RZ ;  /* 0x000000846b847210 */ /* 0x000fd20007f1e0ff */
[----:B0-----:R-:W-:Y:S05]  /*3170*/  @!P1 BRA `(.L_x_50) ;  /* 0x0000000000049947 */ /* 0x001fea0003800000 */
[----:B------:R0:W5:Y:S02]  /*3180*/  LDG.E.LTC128B.U16 R131, desc[UR38][R122.64] ;  /* 0x000000267a837981 */ /* 0x000164000c1e1520 */
.L_x_50:
[----:B------:R-:W-:Y:S05]  /*3190*/  BSYNC B1 ;  /* 0x0000000000017941 */ /* 0x000fea0003800000 */
.L_x_49:
[----:B-----5:R-:W-:Y:S01]  /*31a0*/  IMAD.U32 R114, R131, 0x10000, RZ ;  /* 0x0001000083727824 */ /* 0x020fe200078e00ff */
[----:B------:R-:W-:Y:S01]  /*31b0*/  BSSY B1, `(.L_x_51) ;  /* 0x0000010000017945 */ /* 0x000fe20003800000 */
[----:B------:R-:W-:Y:S02]  /*31c0*/  IMAD.X R133, R115, 0x1, R117, P0 ;  /* 0x0000000173857824 */ /* 0x000fe400000e0675 */
[----:B------:R-:W-:Y:S01]  /*31d0*/  FMUL R115, R114, R99 ;  /* 0x0000006372737220 */ /* 0x000fe20000400000 */
[----:B0-----:R-:W-:-:S04]  /*31e0*/  IMAD.WIDE.U32 R122, R8, R20, R126 ;  /* 0x00000014087a7225 */ /* 0x001fc800078e007e */
[----:B------:R-:W-:Y:S01]  /*31f0*/  FFMA R115, R82, R98, R115 ;  /* 0x0000006252737223 */ /* 0x000fe20000000073 */
[----:B------:R-:W-:-:S04]  /*3200*/  IADD3 R122, P0, R6, R122, RZ ;  /* 0x0000007a067a7210 */ /* 0x000fc80007f1e0ff */
[----:B------:R-:W-:Y:S02]  /*3210*/  F2FP.BF16.F32.PACK_AB R115, RZ, R115 ;  /* 0x00000073ff73723e */ /* 0x000fe400000010ff */
[----:B------:R-:W-:-:S03]  /*3220*/  IADD3.X R123, R7, R121, R123, P0, !PT ;  /* 0x00000079077b7210 */ /* 0x000fc600007fe47b */
[----:B------:R0:W-:Y:S01]  /*3230*/  @P1 STG.E.U16 desc[UR38][R132.64], R115 ;  /* 0x0000007384001986 */ /* 0x0001e2000c101526 */
[----:B------:R-:W-:Y:S01]  /*3240*/  ISETP.GT.AND P1, PT, R3, 0x1, P6 ;  /* 0x000000010300780c */ /* 0x000fe20003724270 */
[----:B------:R-:W-:-:S04]  /*3250*/  IMAD.WIDE.U32 R122, R23, R14, R122 ;  /* 0x0000000e177a7225 */ /* 0x000fc800078e007a */
[----:B------:R-:W-:Y:S01]  /*3260*/  IMAD.IADD R82, R15, 0x1, R123 ;  /* 0x000000010f527824 */ /* 0x000fe200078e027b */
[----:B------:R-:W-:-:S04]  /*3270*/  LEA R114, P0, R122, R10, 0x1 ;  /* 0x0000000a7a727211 */ /* 0x000fc800078008ff */
[----:B0-----:R-:W-:-:S03]  /*3280*/  LEA.HI.X R115, R122, R11, R82, 0x1, P0 ;  /* 0x0000000b7a737211 */ /* 0x001fc600000f0c52 */
[----:B------:R-:W-:Y:S06]  /*3290*/  @!P1 BRA `(.L_x_52) ;  /* 0x0000000000049947 */ /* 0x000fec0003800000 */
[----:B------:R0:W5:Y:S02]  /*32a0*/  LDG.E.LTC128B.U16 R131, desc[UR38][R114.64+0x2] ;  /* 0x0000022672837981 */ /* 0x000164000c1e1520 */
.L_x_52:
[----:B------:R-:W-:Y:S05]  /*32b0*/  BSYNC B1 ;  /* 0x0000000000017941 */ /* 0x000fea0003800000 */
.L_x_51:
[----:B-----5:R-:W-:Y:S01]  /*32c0*/  IMAD.U32 R82, R131, 0x10000, RZ ;  /* 0x0001000083527824 */ /* 0x020fe200078e00ff */
[----:B------:R-:W-:Y:S01]  /*32d0*/  IADD3 R122, P0, R107, R80, RZ ;  /* 0x000000506b7a7210 */ /* 0x000fe20007f1e0ff */
[----:B------:R-:W-:Y:S02]  /*32e0*/  BSSY B1, `(.L_x_53) ;  /* 0x0000009000017945 */ /* 0x000fe40003800000 */
[----:B------:R-:W-:Y:S02]  /*32f0*/  FMUL R82, R82, R99 ;  /* 0x0000006352527220 */ /* 0x000fe40000400000 */
[----:B------:R-:W-:Y:S01]  /*3300*/  IMAD.X R123, R95, 0x1, R117, P0 ;  /* 0x000000015f7b7824 */ /* 0x000fe200000e0675 */
[----:B------:R-:W-:Y:S01]  /*3310*/  ISETP.GT.AND P0, PT, R3, 0x8, P2 ;  /* 0x000000080300780c */ /* 0x000fe20001704270 */
[----:B------:R-:W-:-:S05]  /*3320*/  FFMA R82, R83, R98, R82 ;  /* 0x0000006253527223 */ /* 0x000fca0000000052 */
[----:B------:R-:W-:-:S05]  /*3330*/  F2FP.BF16.F32.PACK_AB R82, RZ, R82 ;  /* 0x00000052ff52723e */ /* 0x000fca00000010ff */
[----:B------:R2:W-:Y:S02]  /*3340*/  @P1 STG.E.U16 desc[UR38][R122.64+0x2], R82 ;  /* 0x000002527a001986 */ /* 0x0005e4000c101526 */
[----:B------:R-:W-:Y:S05]  /*3350*/  @!P0 BRA `(.L_x_54) ;  /* 0x0000000000048947 */ /* 0x000fea0003800000 */
[----:B------:R0:W5:Y:S02]  /*3360*/  LDG.E.LTC128B.U16 R131, desc[UR38][R92.64+0x10] ;  /* 0x000010265c837981 */ /* 0x000164000c1e1520 */
.L_x_54:
[----:B------:R-:W-:Y:S05]  /*3370*/  BSYNC B1 ;  /* 0x0000000000017941 */ /* 0x000fea0003800000 */
.L_x_53:
[----:B--2--5:R-:W-:Y:S01]  /*3380*/  IMAD.U32 R82, R131, 0x10000, RZ ;  /* 0x0001000083527824 */ /* 0x024fe200078e00ff */
[----:B------:R-:W-:Y:S01]  /*3390*/  ISETP.GT.AND P1, PT, R3, 0x9, P2 ;  /* 0x000000090300780c */ /* 0x000fe20001724270 */
[----:B------:R-:W-:Y:S02]  /*33a0*/  BSSY B1, `(.L_x_55) ;  /* 0x000000a000017945 */ /* 0x000fe40003800000 */
[----:B------:R-:W-:Y:S01]  /*33b0*/  FMUL R83, R82, R99 ;  /* 0x0000006352537220 */ /* 0x000fe20000400000 */
[----:B------:R-:W-:-:S03]  /*33c0*/  @P0 IMAD.MOV.U32 R82, RZ, RZ, R80 ;  /* 0x000000ffff520224 */ /* 0x000fc600078e0050 */
[----:B------:R-:W-:-:S05]  /*33d0*/  FFMA R83, R84, R98, R83 ;  /* 0x0000006254537223 */ /* 0x000fca0000000053 */
[----:B------:R-:W-:-:S04]  /*33e0*/  F2FP.BF16.F32.PACK_AB R83, RZ, R83 ;  /* 0x00000053ff53723e */ /* 0x000fc800000010ff */
[----:B------:R-:W-:Y:S01]  /*33f0*/  PRMT R84, R83, 0x7610, R84 ;  /* 0x0000761053547816 */ /* 0x000fe20000000054 */
[----:B------:R-:W-:-:S05]  /*3400*/  @P0 IMAD.MOV.U32 R83, RZ, RZ, R95 ;  /* 0x000000ffff530224 */ /* 0x000fca00078e005f */
[----:B------:R2:W-:Y:S01]  /*3410*/  @P0 STG.E.U16 desc[UR38][R82.64+0x10], R84 ;  /* 0x0000105452000986 */ /* 0x0005e2000c101526 */
[----:B------:R-:W-:Y:S05]  /*3420*/  @!P1 BRA `(.L_x_56) ;  /* 0x0000000000049947 */ /* 0x000fea0003800000 */
[----:B------:R0:W5:Y:S02]  /*3430*/  LDG.E.LTC128B.U16 R131, desc[UR38][R92.64+0x12] ;  /* 0x000012265c837981 */ /* 0x000164000c1e1520 */
.L_x_56:
[----:B------:R-:W-:Y:S05]  /*3440*/  BSYNC B1 ;  /* 0x0000000000017941 */ /* 0x000fea0003800000 */
.L_x_55:
[----:B--2--5:R-:W-:Y:S01]  /*3450*/  IMAD.U32 R82, R131, 0x10000, RZ ;  /* 0x0001000083527824 */ /* 0x024fe200078e00ff */
[----:B------:R-:W-:Y:S01]  /*3460*/  ISETP.GT.AND P0, PT, R3, 0x8, P6 ;  /* 0x000000080300780c */ /* 0x000fe20003704270 */
[----:B------:R-:W-:Y:S01]  /*3470*/  @P1 IMAD.MOV.U32 R83, RZ, RZ, R95 ;  /* 0x000000ffff531224 */ /* 0x000fe200078e005f */
[----:B------:R-:W-:Y:S01]  /*3480*/  BSSY B1, `(.L_x_57) ;  /* 0x0000009000017945 */ /* 0x000fe20003800000 */
[----:B------:R-:W-:-:S04]  /*3490*/  FMUL R82, R82, R99 ;  /* 0x0000006352527220 */ /* 0x000fc80000400000 */
[----:B------:R-:W-:-:S05]  /*34a0*/  FFMA R82, R85, R98, R82 ;  /* 0x0000006255527223 */ /* 0x000fca0000000052 */
[----:B------:R-:W-:-:S04]  /*34b0*/  F2FP.BF16.F32.PACK_AB R82, RZ, R82 ;  /* 0x00000052ff52723e */ /* 0x000fc800000010ff */
[----:B------:R-:W-:Y:S01]  /*34c0*/  PRMT R84, R82, 0x7610, R84 ;  /* 0x0000761052547816 */ /* 0x000fe20000000054 */
[----:B------:R-:W-:-:S05]  /*34d0*/  @P1 IMAD.MOV.U32 R82, RZ, RZ, R80 ;  /* 0x000000ffff521224 */ /* 0x000fca00078e0050 */
[----:B------:R2:W-:Y:S01]  /*34e0*/  @P1 STG.E.U16 desc[UR38][R82.64+0x12], R84 ;  /* 0x0000125452001986 */ /* 0x0005e2000c101526 */
[----:B------:R-:W-:Y:S05]  /*34f0*/  @!P0 BRA `(.L_x_58) ;  /* 0x0000000000048947 */ /* 0x000fea0003800000 */
[----:B------:R0:W5:Y:S02]  /*3500*/  LDG.E.LTC128B.U16 R131, desc[UR38][R114.64+0x10] ;  /* 0x0000102672837981 */ /* 0x000164000c1e1520 */
.L_x_58:
[----:B------:R-:W-:Y:S05]  /*3510*/  BSYNC B1 ;  /* 0x0000000000017941 */ /* 0x000fea0003800000 */
.L_x_57:
[----:B--2--5:R-:W-:Y:S01]  /*3520*/  IMAD.U32 R82, R131, 0x10000, RZ ;  /* 0x0001000083527824 */ /* 0x024fe200078e00ff */
[----:B------:R-:W-:Y:S01]  /*3530*/  BSSY B1, `(.L_x_59) ;  /* 0x0000012000017945 */ /* 0x000fe20003800000 */
[----:B------:R-:W-:-:S04]  /*3540*/  IMAD.WIDE.U32 R124, R20, 0x78, R124 ;  /* 0x00000078147c7825 */ /* 0x000fc800078e007c */
[----:B------:R-:W-:Y:S01]  /*3550*/  FMUL R83, R82, R99 ;  /* 0x0000006352537220 */ /* 0x000fe20000400000 */
[----:B------:R-:W-:Y:S01]  /*3560*/  @P0 IMAD.MOV.U32 R82, RZ, RZ, R122 ;  /* 0x000000ffff520224 */ /* 0x000fe200078e007a */
[----:B------:R-:W-:Y:S02]  /*3570*/  IADD3 R84, P1, R112, R124, RZ ;  /* 0x0000007c70547210 */ /* 0x000fe40007f3e0ff */
[----:B------:R-:W-:Y:S02]  /*3580*/  FFMA R83, R86, R98, R83 ;  /* 0x0000006256537223 */ /* 0x000fe40000000053 */
[----:B------:R-:W-:-:S03]  /*3590*/  IADD3.X R85, R113, R21, R125, P1, !PT ;  /* 0x0000001571557210 */ /* 0x000fc60000ffe47d */
[----:B------:R-:W-:Y:S01]  /*35a0*/  F2FP.BF16.F32.PACK_AB R83, RZ, R83 ;  /* 0x00000053ff53723e */ /* 0x000fe200000010ff */
[----:B------:R-:W-:-:S03]  /*35b0*/  IMAD.WIDE.U32 R84, R8, R20, R84 ;  /* 0x0000001408547225 */ /* 0x000fc600078e0054 */
[----:B------:R-:W-:Y:S01]  /*35c0*/  PRMT R86, R83, 0x7610, R86 ;  /* 0x0000761053567816 */ /* 0x000fe20000000056 */
[----:B------:R-:W-:Y:S01]  /*35d0*/  @P0 IMAD.MOV.U32 R83, RZ, RZ, R123 ;  /* 0x000000ffff530224 */ /* 0x000fe200078e007b */
[----:B------:R-:W-:-:S04]  /*35e0*/  IADD3 R84, P1, R6, R84, RZ ;  /* 0x0000005406547210 */ /* 0x000fc80007f3e0ff */
[----:B------:R2:W-:Y:S01]  /*35f0*/  @P0 STG.E.U16 desc[UR38][R82.64+0x10], R86 ;  /* 0x0000105652000986 */ /* 0x0005e2000c101526 */
[----:B------:R-:W-:Y:S02]  /*3600*/  ISETP.GT.AND P0, PT, R3, 0x9, P6 ;  /* 0x000000090300780c */ /* 0x000fe40003704270 */
[----:B------:R-:W-:-:S03]  /*3610*/  IADD3.X R85, R7, R121, R85, P1, !PT ;  /* 0x0000007907557210 */ /* 0x000fc60000ffe455 */
[----:B------:R-:W-:-:S08]  /*3620*/  IMAD.WIDE.U32 R84, R23, R14, R84 ;  /* 0x0000000e17547225 */ /* 0x000fd000078e0054 */
[----:B--2---:R-:W-:Y:S05]  /*3630*/  @!P0 BRA `(.L_x_60) ;  /* 0x0000000000048947 */ /* 0x004fea0003800000 */
[----:B------:R2:W5:Y:S02]  /*3640*/  LDG.E.LTC128B.U16 R131, desc[UR38][R114.64+0x12] ;  /* 0x0000122672837981 */ /* 0x000564000c1e1520 */
.L_x_60:
[----:B------:R-:W-:Y:S05]  /*3650*/  BSYNC B1 ;  /* 0x0000000000017941 */ /* 0x000fea0003800000 */
.L_x_59:
[----:B-----5:R-:W-:Y:S01]  /*3660*/  IMAD.U32 R86, R131, 0x10000, RZ ;  /* 0x0001000083567824 */ /* 0x020fe200078e00ff */
[----:B------:R-:W-:Y:S01]  /*3670*/  LEA R82, P1, R84, R10, 0x1 ;  /* 0x0000000a54527211 */ /* 0x000fe200078208ff */
[----:B------:R-:W-:Y:S01]  /*3680*/  IMAD.IADD R9, R15, 0x1, R85 ;  /* 0x000000010f097824 */ /* 0x000fe200078e0255 */
[----:B------:R-:W-:Y:S01]  /*3690*/  SHF.L.U64.HI R129, R4, 0x8, R5 ;  /* 0x0000000804817819 */ /* 0x000fe20000010205 */
[----:B------:R-:W-:Y:S01]  /*36a0*/  FMUL R86, R86, R99 ;  /* 0x0000006356567220 */ /* 0x000fe20000400000 */
[----:B------:R-:W-:Y:S02]  /*36b0*/  IMAD.SHL.U32 R125, R4, 0x100, RZ ;  /* 0x00000100047d7824 */ /* 0x000fe400078e00ff */
[----:B------:R-:W-:Y:S01]  /*36c0*/  LEA.HI.X R83, R84, R11, R9, 0x1, P1 ;  /* 0x0000000b54537211 */ /* 0x000fe200008f0c09 */
[----:B------:R-:W-:Y:S01]  /*36d0*/  FFMA R86, R87, R98, R86 ;  /* 0x0000006257567223 */ /* 0x000fe20000000056 */
[----:B------:R-:W-:Y:S01]  /*36e0*/  IADD3 R110, P1, R110, R128, RZ ;  /* 0x000000806e6e7210 */ /* 0x000fe20007f3e0ff */
[----:B------:R-:W-:-:S02]  /*36f0*/  @P0 IMAD.MOV.U32 R87, RZ, RZ, R123 ;  /* 0x000000ffff570224 */ /* 0x000fc400078e007b */
[----:B------:R-:W-:Y:S01]  /*3700*/  IMAD.WIDE.U32 R126, R20, 0x78, R126 ;  /* 0x00000078147e7825 */ /* 0x000fe200078e007e */
[----:B------:R-:W-:-:S03]  /*3710*/  F2FP.BF16.F32.PACK_AB R86, RZ, R86 ;  /* 0x00000056ff56723e */ /* 0x000fc600000010ff */
[----:B------:R-:W-:Y:S01]  /*3720*/  IMAD.X R109, R139, 0x1, R109, P1 ;  /* 0x000000018b6d7824 */ /* 0x000fe200008e066d */
[----:B------:R-:W-:Y:S02]  /*3730*/  LEA R108, P1, R110, R10, 0x1 ;  /* 0x0000000a6e6c7211 */ /* 0x000fe400078208ff */
[----:B------:R-:W-:Y:S01]  /*3740*/  PRMT R9, R86, 0x7610, R9 ;  /* 0x0000761056097816 */ /* 0x000fe20000000009 */
[----:B------:R-:W-:Y:S01]  /*3750*/  @P0 IMAD.MOV.U32 R86, RZ, RZ, R122 ;  /* 0x000000ffff560224 */ /* 0x000fe200078e007a */
[----:B------:R-:W-:Y:S02]  /*3760*/  LEA.HI.X R109, R110, R11, R109, 0x1, P1 ;  /* 0x0000000b6e6d7211 */ /* 0x000fe400008f0c6d */
[----:B------:R-:W-:Y:S02]  /*3770*/  IADD3 R84, P1, R135, R12, RZ ;  /* 0x0000000c87547210 */ /* 0x000fe40007f3e0ff */
[----:B------:R0:W-:Y:S03]  /*3780*/  @P0 STG.E.U16 desc[UR38][R86.64+0x12], R9 ;  /* 0x0000120956000986 */ /* 0x0001e6000c101526 */
[----:B------:R-:W-:Y:S01]  /*3790*/  IMAD.X R85, R137, 0x1, R13, P1 ;  /* 0x0000000189557824 */ /* 0x000fe200008e060d */
[----:B------:R-:W-:-:S04]  /*37a0*/  IADD3 R4, P0, P1, R107, R80, R125 ;  /* 0x000000506b047210 */ /* 0x000fc8000791e07d */
[----:B------:R-:W-:Y:S02]  /*37b0*/  IADD3.X R5, R117, R95, R129, P0, P1 ;  /* 0x0000005f75057210 */ /* 0x000fe400007e2481 */
[----:B------:R-:W-:Y:S02]  /*37c0*/  IADD3 R110, P0, R112, R126, RZ ;  /* 0x0000007e706e7210 */ /* 0x000fe40007f1e0ff */
[----:B------:R-:W-:Y:S02]  /*37d0*/  ISETP.GT.AND P1, PT, R106, 0x100, PT ;  /* 0x000001006a00780c */ /* 0x000fe40003f24270 */
[----:B------:R-:W-:Y:S02]  /*37e0*/  IADD3.X R111, R113, R21, R127, P0, !PT ;  /* 0x00000015716f7210 */ /* 0x000fe400007fe47f */
[----:B------:R-:W-:-:S13]  /*37f0*/  ISETP.GT.AND P0, PT, R3, RZ, P1 ;  /* 0x000000ff0300720c */ /* 0x000fda0000f04270 */
[----:B------:R-:W3:Y:S01]  /*3800*/  @P0 LDG.E.LTC128B.U16 R131, desc[UR38][R108.64] ;  /* 0x000000266c830981 */ /* 0x000ee2000c1e1520 */
[----:B------:R-:W-:Y:S01]  /*3810*/  BSSY B1, `(.L_x_61) ;  /* 0x000000d000017945 */ /* 0x000fe20003800000 */
[----:B---3--:R-:W-:-:S04]  /*3820*/  IMAD.U32 R112, R131, 0x10000, RZ ;  /* 0x0001000083707824 */ /* 0x008fc800078e00ff */
[----:B0-----:R-:W-:-:S04]  /*3830*/  FMUL R9, R112, R99 ;  /* 0x0000006370097220 */ /* 0x001fc80000400000 */
[----:B------:R-:W-:-:S05]  /*3840*/  FFMA R9, R72, R98, R9 ;  /* 0x0000006248097223 */ /* 0x000fca0000000009 */
[----:B------:R-:W-:-:S04]  /*3850*/  F2FP.BF16.F32.PACK_AB R9, RZ, R9 ;  /* 0x00000009ff09723e */ /* 0x000fc800000010ff */
[----:B------:R-:W-:Y:S01]  /*3860*/  PRMT R21, R9, 0x7610, R21 ;  /* 0x0000761009157816 */ /* 0x000fe20000000015 */
[----:B------:R-:W-:-:S04]  /*3870*/  IMAD.WIDE.U32 R8, R8, R20, R110 ;  /* 0x0000001408087225 */ /* 0x000fc800078e006e */
[----:B------:R0:W-:Y:S01]  /*3880*/  @P0 STG.E.U16 desc[UR38][R84.64], R21 ;  /* 0x0000001554000986 */ /* 0x0001e2000c101526 */
[----:B------:R-:W-:-:S04]  /*3890*/  IADD3 R8, P0, R6, R8, RZ ;  /* 0x0000000806087210 */ /* 0x000fc80007f1e0ff */
[----:B------:R-:W-:Y:S02]  /*38a0*/  IADD3.X R9, R7, R121, R9, P0, !PT ;  /* 0x0000007907097210 */ /* 0x000fe400007fe409 */
[----:B------:R-:W-:-:S13]  /*38b0*/  ISETP.GT.AND P0, PT, R3, 0x1, P1 ;  /* 0x000000010300780c */ /* 0x000fda0000f04270 */
[----:B0-----:R-:W-:Y:S05]  /*38c0*/  @!P0 BRA `(.L_x_62) ;  /* 0x0000000000048947 */ /* 0x001fea0003800000 */
[----:B------:R0:W5:Y:S02]  /*38d0*/  LDG.E.LTC128B.U16 R131, desc[UR38][R82.64+0x2] ;  /* 0x0000022652837981 */ /* 0x000164000c1e1520 */
.L_x_62:
[----:B------:R-:W-:Y:S05]  /*38e0*/  BSYNC B1 ;  /* 0x0000000000017941 */ /* 0x000fea0003800000 */
.L_x_61:
[----:B-----5:R-:W-:Y:S01]  /*38f0*/  IMAD.U32 R6, R131, 0x10000, RZ ;  /* 0x0001000083067824 */ /* 0x020fe200078e00ff */
[----:B------:R-:W-:Y:S01]  /*3900*/  BSSY B1, `(.L_x_63) ;  /* 0x0000014000017945 */ /* 0x000fe20003800000 */
[----:B------:R-:W-:Y:S02]  /*3910*/  @P0 IMAD.MOV.U32 R20, RZ, RZ, R84 ;  /* 0x000000ffff140224 */ /* 0x000fe400078e0054 */
[----:B------:R-:W-:Y:S01]  /*3920*/  FMUL R6, R6, R99 ;  /* 0x0000006306067220 */ /* 0x000fe20000400000 */
[----:B------:R-:W-:Y:S02]  /*3930*/  @P0 IMAD.MOV.U32 R21, RZ, RZ, R85 ;  /* 0x000000ffff150224 */ /* 0x000fe400078e0055 */
[----:B------:R-:W-:-:S04]  /*3940*/  IMAD.WIDE.U32 R8, R23, R14, R8 ;  /* 0x0000000e17087225 */ /* 0x000fc800078e0008 */
[----:B------:R-:W-:Y:S01]  /*3950*/  FFMA R6, R73, R98, R6 ;  /* 0x0000006249067223 */ /* 0x000fe20000000006 */
[----:B------:R-:W-:-:S04]  /*3960*/  IMAD.IADD R15, R15, 0x1, R9 ;  /* 0x000000010f0f7824 */ /* 0x000fc800078e0209 */
[----:B------:R-:W-:-:S04]  /*3970*/  F2FP.BF16.F32.PACK_AB R6, RZ, R6 ;  /* 0x00000006ff06723e */ /* 0x000fc800000010ff */
[----:B------:R-:W-:-:S05]  /*3980*/  PRMT R7, R6, 0x7610, R7 ;  /* 0x0000761006077816 */ /* 0x000fca0000000007 */
[----:B------:R3:W-:Y:S01]  /*3990*/  @P0 STG.E.U16 desc[UR38][R20.64+0x2], R7 ;  /* 0x0000020714000986 */ /* 0x0007e2000c101526 */
[----:B------:R-:W-:-:S04]  /*39a0*/  LEA R6, P0, R116, R10, 0x1 ;  /* 0x0000000a74067211 */ /* 0x000fc800078008ff */
[----:B---3--:R-:W-:Y:S02]  /*39b0*/  LEA.HI.X R7, R116, R11, R120, 0x1, P0 ;  /* 0x0000000b74077211 */ /* 0x008fe400000f0c78 */
[----:B------:R-:W-:-:S04]  /*39c0*/  LEA R10, P0, R8, R10, 0x1 ;  /* 0x0000000a080a7211 */ /* 0x000fc800078008ff */
[----:B------:R-:W-:Y:S02]  /*39d0*/  LEA.HI.X R11, R8, R11, R15, 0x1, P0 ;  /* 0x0000000b080b7211 */ /* 0x000fe400000f0c0f */
[----:B------:R-:W-:-:S05]  /*39e0*/  IADD3 R8, P0, R84, R107, RZ ;  /* 0x0000006b54087210 */ /* 0x000fca0007f1e0ff */
[----:B------:R-:W-:Y:S01]  /*39f0*/  IMAD.X R9, R85, 0x1, R117, P0 ;  /* 0x0000000155097824 */ /* 0x000fe200000e0675 */
[----:B------:R-:W-:-:S04]  /*3a00*/  ISETP.GT.AND P0, PT, R106, 0x108, PT ;  /* 0x000001086a00780c */ /* 0x000fc80003f04270 */
[----:B------:R-:W-:-:S13]  /*3a10*/  ISETP.GT.AND P5, PT, R3, RZ, P0 ;  /* 0x000000ff0300720c */ /* 0x000fda00007a4270 */
[----:B------:R-:W-:Y:S05]  /*3a20*/  @!P5 BRA `(.L_x_64) ;  /* 0x000000000004d947 */ /* 0x000fea0003800000 */
[----:B------:R3:W5:Y:S02]  /*3a30*/  LDG.E.LTC128B.U16 R131, desc[UR38][R6.64] ;  /* 0x0000002606837981 */ /* 0x000764000c1e1520 */
.L_x_64:
[----:B------:R-:W-:Y:S05]  /*3a40*/  BSYNC B1 ;  /* 0x0000000000017941 */ /* 0x000fea0003800000 */
.L_x_63:
[----:B---3-5:R-:W-:Y:S01]  /*3a50*/  IMAD.U32 R6, R131, 0x10000, RZ ;  /* 0x0001000083067824 */ /* 0x028fe200078e00ff */
[----:B------:R-:W-:Y:S03]  /*3a60*/  BSSY B1, `(.L_x_65) ;  /* 0x0000008000017945 */ /* 0x000fe60003800000 */
[----:B------:R-:W-:-:S04]  /*3a70*/  FMUL R7, R6, R99 ;  /* 0x0000006306077220 */ /* 0x000fc80000400000 */
[----:B------:R-:W-:-:S05]  /*3a80*/  FFMA R7, R74, R98, R7 ;  /* 0x000000624a077223 */ /* 0x000fca0000000007 */
[----:B------:R-:W-:-:S05]  /*3a90*/  F2FP.BF16.F32.PACK_AB R7, RZ, R7 ;  /* 0x00000007ff07723e */ /* 0x000fca00000010ff */
[----:B------:R3:W-:Y:S01]  /*3aa0*/  @P5 STG.E.U16 desc[UR38][R8.64], R7 ;  /* 0x0000000708005986 */ /* 0x0007e2000c101526 */
[----:B------:R-:W-:-:S13]  /*3ab0*/  ISETP.GT.AND P5, PT, R3, 0x1, P0 ;  /* 0x000000010300780c */ /* 0x000fda00007a4270 */
[----:B---3--:R-:W-:Y:S05]  /*3ac0*/  @!P5 BRA `(.L_x_66) ;  /* 0x000000000004d947 */ /* 0x008fea0003800000 */
[----:B------:R3:W5:Y:S02]  /*3ad0*/  LDG.E.LTC128B.U16 R131, desc[UR38][R10.64+0x2] ;  /* 0x000002260a837981 */ /* 0x000764000c1e1520 */
.L_x_66:
[----:B------:R-:W-:Y:S05]  /*3ae0*/  BSYNC B1 ;  /* 0x0000000000017941 */ /* 0x000fea0003800000 */
.L_x_65:
[----:B-----5:R-:W-:Y:S01]  /*3af0*/  IMAD.U32 R6, R131, 0x10000, RZ ;  /* 0x0001000083067824 */ /* 0x020fe200078e00ff */
[----:B------:R-:W-:Y:S03]  /*3b00*/  BSSY B1, `(.L_x_67) ;  /* 0x0000008000017945 */ /* 0x000fe60003800000 */
[----:B------:R-:W-:-:S04]  /*3b10*/  FMUL R6, R6, R99 ;  /* 0x0000006306067220 */ /* 0x000fc80000400000 */
[----:B------:R-:W-:-:S05]  /*3b20*/  FFMA R6, R75, R98, R6 ;  /* 0x000000624b067223 */ /* 0x000fca0000000006 */
[----:B------:R-:W-:-:S05]  /*3b30*/  F2FP.BF16.F32.PACK_AB R6, RZ, R6 ;  /* 0x00000006ff06723e */ /* 0x000fca00000010ff */
[----:B------:R0:W-:Y:S01]  /*3b40*/  @P5 STG.E.U16 desc[UR38][R8.64+0x2], R6 ;  /* 0x0000020608005986 */ /* 0x0001e2000c101526 */
[----:B------:R-:W-:-:S13]  /*3b50*/  ISETP.GT.AND P5, PT, R3, 0x8, P1 ;  /* 0x000000080300780c */ /* 0x000fda0000fa4270 */
[----:B0-----:R-:W-:Y:S05]  /*3b60*/  @!P5 BRA `(.L_x_68) ;  /* 0x000000000004d947 */ /* 0x001fea0003800000 */
[----:B------:R0:W5:Y:S02]  /*3b70*/  LDG.E.LTC128B.U16 R131, desc[UR38][R82.64+0x10] ;  /* 0x0000102652837981 */ /* 0x000164000c1e1520 */
.L_x_68:
[----:B------:R-:W-:Y:S05]  /*3b80*/  BSYNC B1 ;  /* 0x0000000000017941 */ /* 0x000fea0003800000 */
.L_x_67:
[----:B-----5:R-:W-:Y:S01]  /*3b90*/  IMAD.U32 R6, R131, 0x10000, RZ ;  /* 0x0001000083067824 */ /* 0x020fe200078e00ff */
[----:B------:R-:W-:Y:S03]  /*3ba0*/  BSSY B1, `(.L_x_69) ;  /* 0x000000b000017945 */ /* 0x000fe60003800000 */
[----:B------:R-:W-:Y:S01]  /*3bb0*/  FMUL R7, R6, R99 ;  /* 0x0000006306077220 */ /* 0x000fe20000400000 */
[----:B------:R-:W-:-:S03]  /*3bc0*/  @P5 IMAD.MOV.U32 R6, RZ, RZ, R84 ;  /* 0x000000ffff065224 */ /* 0x000fc600078e0054 */
[----:B------:R-:W-:-:S05]  /*3bd0*/  FFMA R7, R76, R98, R7 ;  /* 0x000000624c077223 */ /* 0x000fca0000000007 */
[----:B------:R-:W-:-:S04]  /*3be0*/  F2FP.BF16.F32.PACK_AB R7, RZ, R7 ;  /* 0x00000007ff07723e */ /* 0x000fc800000010ff */
[----:B------:R-:W-:Y:S01]  /*3bf0*/  PRMT R8, R7, 0x7610, R8 ;  /* 0x0000761007087816 */ /* 0x000fe20000000008 */
[----:B------:R-:W-:-:S05]  /*3c00*/  @P5 IMAD.MOV.U32 R7, RZ, RZ, R85 ;  /* 0x000000ffff075224 */ /* 0x000fca00078e0055 */
[----:B------:R0:W-:Y:S01]  /*3c10*/  @P5 STG.E.U16 desc[UR38][R6.64+0x10], R8 ;  /* 0x0000100806005986 */ /* 0x0001e2000c101526 */
[----:B------:R-:W-:-:S13]  /*3c20*/  ISETP.GT.AND P5, PT, R3, 0x9, P1 ;  /* 0x000000090300780c */ /* 0x000fda0000fa4270 */
[----:B0-----:R-:W-:Y:S05]  /*3c30*/  @!P5 BRA `(.L_x_70) ;  /* 0x000000000004d947 */ /* 0x001fea0003800000 */
[----:B------:R0:W5:Y:S02]  /*3c40*/  LDG.E.LTC128B.U16 R131, desc[UR38][R82.64+0x12] ;  /* 0x0000122652837981 */ /* 0x000164000c1e1520 */
.L_x_70:
[----:B------:R-:W-:Y:S05]  /*3c50*/  BSYNC B1 ;  /* 0x0000000000017941 */ /* 0x000fea0003800000 */
.L_x_69:
[----:B-----5:R-:W-:Y:S01]  /*3c60*/  IMAD.U32 R6, R131, 0x10000, RZ ;  /* 0x0001000083067824 */ /* 0x020fe200078e00ff */
[----:B------:R-:W-:Y:S01]  /*3c70*/  BSSY B1, `(.L_x_71) ;  /* 0x000000d000017945 */ /* 0x000fe20003800000 */
[----:B------:R-:W-:Y:S02]  /*3c80*/  @P5 IMAD.MOV.U32 R7, RZ, RZ, R85 ;  /* 0x000000ffff075224 */ /* 0x000fe400078e0055 */
[----:B------:R-:W-:-:S04]  /*3c90*/  FMUL R6, R6, R99 ;  /* 0x0000006306067220 */ /* 0x000fc80000400000 */
[----:B------:R-:W-:-:S05]  /*3ca0*/  FFMA R6, R77, R98, R6 ;  /* 0x000000624d067223 */ /* 0x000fca0000000006 */
[----:B------:R-:W-:-:S04]  /*3cb0*/  F2FP.BF16.F32.PACK_AB R6, RZ, R6 ;  /* 0x00000006ff06723e */ /* 0x000fc800000010ff */
[----:B------:R-:W-:Y:S01]  /*3cc0*/  PRMT R8, R6, 0x7610, R8 ;  /* 0x0000761006087816 */ /* 0x000fe20000000008 */
[----:B------:R-:W-:-:S05]  /*3cd0*/  @P5 IMAD.MOV.U32 R6, RZ, RZ, R84 ;  /* 0x000000ffff065224 */ /* 0x000fca00078e0054 */
[----:B------:R0:W-:Y:S01]  /*3ce0*/  @P5 STG.E.U16 desc[UR38][R6.64+0x12], R8 ;  /* 0x0000120806005986 */ /* 0x0001e2000c101526 */
[----:B------:R-:W-:-:S05]  /*3cf0*/  IADD3 R14, P5, R84, R107, RZ ;  /* 0x0000006b540e7210 */ /* 0x000fca0007fbe0ff */
[----:B------:R-:W-:Y:S01]  /*3d00*/  IMAD.X R15, R85, 0x1, R117, P5 ;  /* 0x00000001550f7824 */ /* 0x000fe200028e0675 */
[----:B------:R-:W-:-:S13]  /*3d10*/  ISETP.GT.AND P5, PT, R3, 0x8, P0 ;  /* 0x000000080300780c */ /* 0x000fda00007a4270 */
[----:B0-----:R-:W-:Y:S05]  /*3d20*/  @!P5 BRA `(.L_x_72) ;  /* 0x000000000004d947 */ /* 0x001fea0003800000 */
[----:B------:R0:W5:Y:S02]  /*3d30*/  LDG.E.LTC128B.U16 R131, desc[UR38][R10.64+0x10] ;  /* 0x000010260a837981 */ /* 0x000164000c1e1520 */
.L_x_72:
[----:B------:R-:W-:Y:S05]  /*3d40*/  BSYNC B1 ;  /* 0x0000000000017941 */ /* 0x000fea0003800000 */
.L_x_71:
[----:B-----5:R-:W-:Y:S01]  /*3d50*/  IMAD.U32 R6, R131, 0x10000, RZ ;  /* 0x0001000083067824 */ /* 0x020fe200078e00ff */
[----:B------:R-:W-:Y:S03]  /*3d60*/  BSSY B1, `(.L_x_73) ;  /* 0x000000c000017945 */ /* 0x000fe60003800000 */
[----:B------:R-:W-:-:S04]  /*3d70*/  FMUL R7, R6, R99 ;  /* 0x0000006306077220 */ /* 0x000fc80000400000 */
[----:B------:R-:W-:-:S05]  /*3d80*/  FFMA R7, R78, R98, R7 ;  /* 0x000000624e077223 */ /* 0x000fca0000000007 */
[----:B------:R-:W-:-:S05]  /*3d90*/  F2FP.BF16.F32.PACK_AB R7, RZ, R7 ;  /* 0x00000007ff07723e */ /* 0x000fca00000010ff */
[----:B------:R1:W-:Y:S01]  /*3da0*/  @P5 STG.E.U16 desc[UR38][R14.64+0x10], R7 ;  /* 0x000010070e005986 */ /* 0x0003e2000c101526 */
[----:B------:R-:W-:-:S05]  /*3db0*/  IADD3 R6, P5, R125, R80, RZ ;  /* 0x000000507d067210 */ /* 0x000fca0007fbe0ff */
[----:B-1----:R-:W-:Y:S01]  /*3dc0*/  IMAD.X R7, R95, 0x1, R129, P5 ;  /* 0x000000015f077824 */ /* 0x002fe200028e0681 */
[----:B------:R-:W-:-:S05]  /*3dd0*/  IADD3 R8, P5, R107, R6, RZ ;  /* 0x000000066b087210 */ /* 0x000fca0007fbe0ff */
[----:B------:R-:W-:Y:S01]  /*3de0*/  IMAD.X R9, R117, 0x1, R7, P5 ;  /* 0x0000000175097824 */ /* 0x000fe200028e0607 */
[----:B------:R-:W-:-:S13]  /*3df0*/  ISETP.GT.AND P5, PT, R3, 0x9, P0 ;  /* 0x000000090300780c */ /* 0x000fda00007a4270 */
[----:B------:R-:W-:Y:S05]  /*3e00*/  @!P5 BRA `(.L_x_74) ;  /* 0x000000000004d947 */ /* 0x000fea0003800000 */
[----:B------:R1:W5:Y:S02]  /*3e10*/  LDG.E.LTC128B.U16 R131, desc[UR38][R10.64+0x12] ;  /* 0x000012260a837981 */ /* 0x000364000c1e1520 */
.L_x_74:
[----:B------:R-:W-:Y:S05]  /*3e20*/  BSYNC B1 ;  /* 0x0000000000017941 */ /* 0x000fea0003800000 */
.L_x_73:
        /* <DEDUP_REMOVED lines=9> */
.L_x_76:
[----:B------:R-:W-:Y:S05]  /*3ec0*/  BSYNC B1 ;  /* 0x0000000000017941 */ /* 0x000fea0003800000 */
.L_x_75:
        /* <DEDUP_REMOVED lines=9> */
.L_x_78:
[----:B------:R-:W-:Y:S05]  /*3f60*/  BSYNC B1 ;  /* 0x0000000000017941 */ /* 0x000fea0003800000 */
.L_x_77:
        /* <DEDUP_REMOVED lines=9> */
.L_x_80:
[----:B------:R-:W-:Y:S05]  /*4000*/  BSYNC B1 ;  /* 0x0000000000017941 */ /* 0x000fea0003800000 */
.L_x_79:
        /* <DEDUP_REMOVED lines=9> */
.L_x_82:
[----:B------:R-:W-:Y:S05]  /*40a0*/  BSYNC B1 ;  /* 0x0000000000017941 */ /* 0x000fea0003800000 */
.L_x_81:
        /* <DEDUP_REMOVED lines=9> */
.L_x_84:
[----:B------:R-:W-:Y:S05]  /*4140*/  BSYNC B1 ;  /* 0x0000000000017941 */ /* 0x000fea0003800000 */
.L_x_83:
        /* <DEDUP_REMOVED lines=9> */
.L_x_86:
[----:B------:R-:W-:Y:S05]  /*41e0*/  BSYNC B1 ;  /* 0x0000000000017941 */ /* 0x000fea0003800000 */
.L_x_85:
        /* <DEDUP_REMOVED lines=9> */
.L_x_88:
[----:B------:R-:W-:Y:S05]  /*4280*/  BSYNC B1 ;  /* 0x0000000000017941 */ /* 0x000fea0003800000 */
.L_x_87:
        /* <DEDUP_REMOVED lines=9> */
.L_x_90:
[----:B------:R-:W-:Y:S05]  /*4320*/  BSYNC B1 ;  /* 0x0000000000017941 */ /* 0x000fea0003800000 */
.L_x_89:
        /* <DEDUP_REMOVED lines=9> */
.L_x_92:
[----:B------:R-:W-:Y:S05]  /*43c0*/  BSYNC B1 ;  /* 0x0000000000017941 */ /* 0x000fea0003800000 */
.L_x_91:
        /* <DEDUP_REMOVED lines=12> */
.L_x_94:
[----:B------:R-:W-:Y:S05]  /*4490*/  BSYNC B1 ;  /* 0x0000000000017941 */ /* 0x000fea0003800000 */
.L_x_93:
        /* <DEDUP_REMOVED lines=12> */
.L_x_96:
[----:B------:R-:W-:Y:S05]  /*4560*/  BSYNC B1 ;  /* 0x0000000000017941 */ /* 0x000fea0003800000 */
.L_x_95:
        /* <DEDUP_REMOVED lines=12> */
.L_x_98:
[----:B------:R-:W-:Y:S05]  /*4630*/  BSYNC B1 ;  /* 0x0000000000017941 */ /* 0x000fea0003800000 */
.L_x_97:
        /* <DEDUP_REMOVED lines=12> */
.L_x_100:
[----:B------:R-:W-:Y:S05]  /*4700*/  BSYNC B1 ;  /* 0x0000000000017941 */ /* 0x000fea0003800000 */
.L_x_99:
        /* <DEDUP_REMOVED lines=12> */
.L_x_102:
[----:B------:R-:W-:Y:S05]  /*47d0*/  BSYNC B1 ;  /* 0x0000000000017941 */ /* 0x000fea0003800000 */
.L_x_101:
        /* <DEDUP_REMOVED lines=12> */
.L_x_104:
[----:B------:R-:W-:Y:S05]  /*48a0*/  BSYNC B1 ;  /* 0x0000000000017941 */ /* 0x000fea0003800000 */
.L_x_103:
        /* <DEDUP_REMOVED lines=12> */
.L_x_106:
[----:B------:R-:W-:Y:S05]  /*4970*/  BSYNC B1 ;  /* 0x0000000000017941 */ /* 0x000fea0003800000 */
.L_x_105:
[----:B-----5:R-:W-:Y:S02]  /*4980*/  IMAD.U32 R14, R131, 0x10000, RZ ;  /* 0x00010000830e7824 */ /* 0x020fe400078e00ff */
        /* <DEDUP_REMOVED lines=8> */
[----:B------:R-:W2:Y:S01]  /*4a10*/  @P5 LDG.E.LTC128B.U16 R131, desc[UR38][R82.64+0x20] ;  /* 0x0000202652835981 */ /* 0x000ea2000c1e1520 */
[----:B------:R-:W-:Y:S01]  /*4a20*/  BSSY B1, `(.L_x_107) ;  /* 0x0000009000017945 */ /* 0x000fe20003800000 */
[----:B--2---:R-:W-:-:S04]  /*4a30*/  IMAD.U32 R20, R131, 0x10000, RZ ;  /* 0x0001000083147824 */ /* 0x004fc800078e00ff */
[----:B------:R-:W-:-:S04]  /*4a40*/  FMUL R21, R20, R99 ;  /* 0x0000006314157220 */ /* 0x000fc80000400000 */
[----:B------:R-:W-:-:S05]  /*4a50*/  FFMA R21, R48, R98, R21 ;  /* 0x0000006230157223 */ /* 0x000fca0000000015 */
[----:B------:R-:W-:-:S05]  /*4a60*/  F2FP.BF16.F32.PACK_AB R21, RZ, R21 ;  /* 0x00000015ff15723e */ /* 0x000fca00000010ff */
[----:B------:R0:W-:Y:S01]  /*4a70*/  @P5 STG.E.U16 desc[UR38][R6.64+0x20], R21 ;  /* 0x0000201506005986 */ /* 0x0001e2000c101526 */
[----:B------:R-:W-:-:S13]  /*4a80*/  ISETP.GT.AND P5, PT, R3, 0x11, P1 ;  /* 0x000000110300780c */ /* 0x000fda0000fa4270 */
[----:B0-----:R-:W-:Y:S05]  /*4a90*/  @!P5 BRA `(.L_x_108) ;  /* 0x000000000004d947 */ /* 0x001fea0003800000 */
[----:B------:R0:W5:Y:S02]  /*4aa0*/  LDG.E.LTC128B.U16 R131, desc[UR38][R82.64+0x22] ;  /* 0x0000222652837981 */ /* 0x000164000c1e1520 */
.L_x_108:
[----:B------:R-:W-:Y:S05]  /*4ab0*/  BSYNC B1 ;  /* 0x0000000000017941 */ /* 0x000fea0003800000 */
.L_x_107:
[----:B-----5:R-:W-:Y:S01]  /*4ac0*/  IMAD.U32 R14, R131, 0x10000, RZ ;  /* 0x00010000830e7824 */ /* 0x020fe200078e00ff */
[----:B------:R-:W-:Y:S03]  /*4ad0*/  BSSY B1, `(.L_x_109) ;  /* 0x0000008000017945 */ /* 0x000fe60003800000 */
[----:B------:R-:W-:-:S04]  /*4ae0*/  FMUL R14, R14, R99 ;  /* 0x000000630e0e7220 */ /* 0x000fc80000400000 */
[----:B------:R-:W-:-:S05]  /*4af0*/  FFMA R14, R49, R98, R14 ;  /* 0x00000062310e7223 */ /* 0x000fca000000000e */
[----:B------:R-:W-:-:S05]  /*4b00*/  F2FP.BF16.F32.PACK_AB R14, RZ, R14 ;  /* 0x0000000eff0e723e */ /* 0x000fca00000010ff */
[----:B------:R2:W-:Y:S01]  /*4b10*/  @P5 STG.E.U16 desc[UR38][R6.64+0x22], R14 ;  /* 0x0000220e06005986 */ /* 0x0005e2000c101526 */
[----:B------:R-:W-:-:S13]  /*4b20*/  ISETP.GT.AND P5, PT, R3, 0x10, P0 ;  /* 0x000000100300780c */ /* 0x000fda00007a4270 */
[----:B--2---:R-:W-:Y:S05]  /*4b30*/  @!P5 BRA `(.L_x_110) ;  /* 0x000000000004d947 */ /* 0x004fea0003800000 */
[----:B------:R2:W5:Y:S02]  /*4b40*/  LDG.E.LTC128B.U16 R131, desc[UR38][R10.64+0x20] ;  /* 0x000020260a837981 */ /* 0x000564000c1e1520 */
.L_x_110:
[----:B------:R-:W-:Y:S05]  /*4b50*/  BSYNC B1 ;  /* 0x0000000000017941 */ /* 0x000fea0003800000 */
.L_x_109:
        /* <DEDUP_REMOVED lines=9> */
.L_x_112:
[----:B------:R-:W-:Y:S05]  /*4bf0*/  BSYNC B1 ;  /* 0x0000000000017941 */ /* 0x000fea0003800000 */
.L_x_111:
        /* <DEDUP_REMOVED lines=9> */
.L_x_114:
[----:B------:R-:W-:Y:S05]  /*4c90*/  BSYNC B1 ;  /* 0x0000000000017941 */ /* 0x000fea0003800000 */
.L_x_113:
        /* <DEDUP_REMOVED lines=9> */
.L_x_116:
[----:B------:R-:W-:Y:S05]  /*4d30*/  BSYNC B1 ;  /* 0x0000000000017941 */ /* 0x000fea0003800000 */
.L_x_115:
        /* <DEDUP_REMOVED lines=9> */
.L_x_118:
[----:B------:R-:W-:Y:S05]  /*4dd0*/  BSYNC B1 ;  /* 0x0000000000017941 */ /* 0x000fea0003800000 */
.L_x_117:
        /* <DEDUP_REMOVED lines=9> */
.L_x_120:
[----:B------:R-:W-:Y:S05]  /*4e70*/  BSYNC B1 ;  /* 0x0000000000017941 */ /* 0x000fea0003800000 */
.L_x_119:
        /* <DEDUP_REMOVED lines=9> */
.L_x_122:
[----:B------:R-:W-:Y:S05]  /*4f10*/  BSYNC B1 ;  /* 0x0000000000017941 */ /* 0x000fea0003800000 */
.L_x_121:
        /* <DEDUP_REMOVED lines=9> */
.L_x_124:
[----:B------:R-:W-:Y:S05]  /*4fb0*/  BSYNC B1 ;  /* 0x0000000000017941 */ /* 0x000fea0003800000 */
.L_x_123:
        /* <DEDUP_REMOVED lines=9> */
.L_x_126:
[----:B------:R-:W-:Y:S05]  /*5050*/  BSYNC B1 ;  /* 0x0000000000017941 */ /* 0x000fea0003800000 */
.L_x_125:
        /* <DEDUP_REMOVED lines=9> */
.L_x_128:
[----:B------:R-:W-:Y:S05]  /*50f0*/  BSYNC B1 ;  /* 0x0000000000017941 */ /* 0x000fea0003800000 */
.L_x_127:
        /* <DEDUP_REMOVED lines=9> */
.L_x_130:
[----:B------:R-:W-:Y:S05]  /*5190*/  BSYNC B1 ;  /* 0x0000000000017941 */ /* 0x000fea0003800000 */
.L_x_129:
        /* <DEDUP_REMOVED lines=9> */
.L_x_132:
[----:B------:R-:W-:Y:S05]  /*5230*/  BSYNC B1 ;  /* 0x0000000000017941 */ /* 0x000fea0003800000 */
.L_x_131:
        /* <DEDUP_REMOVED lines=9> */
.L_x_134:
[----:B------:R-:W-:Y:S05]  /*52d0*/  BSYNC B1 ;  /* 0x0000000000017941 */ /* 0x000fea0003800000 */
.L_x_133:
        /* <DEDUP_REMOVED lines=9> */
.L_x_136:
[----:B------:R-:W-:Y:S05]  /*5370*/  BSYNC B1 ;  /* 0x0000000000017941 */ /* 0x000fea0003800000 */
.L_x_135:
        /* <DEDUP_REMOVED lines=9> */
.L_x_138:
[----:B------:R-:W-:Y:S05]  /*5410*/  BSYNC B1 ;  /* 0x0000000000017941 */ /* 0x000fea0003800000 */
.L_x_137:
[----:B0----5:R-:W-:Y:S01]  /*5420*/  IMAD.U32 R8, R131, 0x10000, RZ ;  /* 0x0001000083087824 */ /* 0x021fe200078e00ff */
        /* <DEDUP_REMOVED lines=11> */
.L_x_140:
[----:B------:R-:W-:Y:S05]  /*54e0*/  BSYNC B1 ;  /* 0x0000000000017941 */ /* 0x000fea0003800000 */
.L_x_139:
[----:B0----5:R-:W-:Y:S01]  /*54f0*/  IMAD.U32 R8, R131, 0x10000, RZ ;  /* 0x0001000083087824 */ /* 0x021fe200078e00ff */
        /* <DEDUP_REMOVED lines=11> */
.L_x_142:
[----:B------:R-:W-:Y:S05]  /*55b0*/  BSYNC B1 ;  /* 0x0000000000017941 */ /* 0x000fea0003800000 */
.L_x_141:
        /* <DEDUP_REMOVED lines=12> */
.L_x_144:
[----:B------:R-:W-:Y:S05]  /*5680*/  BSYNC B1 ;  /* 0x0000000000017941 */ /* 0x000fea0003800000 */
.L_x_143:
        /* <DEDUP_REMOVED lines=12> */
.L_x_146:
[----:B------:R-:W-:Y:S05]  /*5750*/  BSYNC B1 ;  /* 0x0000000000017941 */ /* 0x000fea0003800000 */
.L_x_145:
        /* <DEDUP_REMOVED lines=12> */
.L_x_148:
[----:B------:R-:W-:Y:S05]  /*5820*/  BSYNC B1 ;  /* 0x0000000000017941 */ /* 0x000fea0003800000 */
.L_x_147:
[----:B0----5:R-:W-:Y:S01]  /*5830*/  IMAD.U32 R8, R131, 0x10000, RZ ;  /* 0x0001000083087824 */ /* 0x021fe200078e00ff */
[----:B------:R-:W-:Y:S01]  /*5840*/  ISETP.GT.AND P3, PT, R3, 0x28, P6 ;  /* 0x000000280300780c */ /* 0x000fe20003764270 */
[----:B------:R-:W-:Y:S01]  /*5850*/  @P2 IMAD.MOV.U32 R81, RZ, RZ, R95 ;  /* 0x000000ffff512224 */ /* 0x000fe200078e005f */
[----:B------:R-:W-:Y:S01]  /*5860*/  BSSY B1, `(.L_x_149) ;  /* 0x0000007000017945 */ /* 0x000fe20003800000 */
[----:B------:R-:W-:-:S04]  /*5870*/  FMUL R8, R8, R99 ;  /* 0x0000006308087220 */ /* 0x000fc80000400000 */
[----:B------:R-:W-:-:S05]  /*5880*/  FFMA R8, R37, R98, R8 ;  /* 0x0000006225087223 */ /* 0x000fca0000000008 */
[----:B------:R-:W-:-:S05]  /*5890*/  F2FP.BF16.F32.PACK_AB R8, RZ, R8 ;  /* 0x00000008ff08723e */ /* 0x000fca00000010ff */
[----:B------:R0:W-:Y:S01]  /*58a0*/  @P2 STG.E.U16 desc[UR38][R80.64+0x52], R8 ;  /* 0x0000520850002986 */ /* 0x0001e2000c101526 */
[----:B------:R-:W-:Y:S05]  /*58b0*/  @!P3 BRA `(.L_x_150) ;  /* 0x000000000004b947 */ /* 0x000fea0003800000 */
[----:B------:R0:W5:Y:S02]  /*58c0*/  LDG.E.LTC128B.U16 R131, desc[UR38][R114.64+0x50] ;  /* 0x0000502672837981 */ /* 0x000164000c1e1520 */
.L_x_150:
[----:B------:R-:W-:Y:S05]  /*58d0*/  BSYNC B1 ;  /* 0x0000000000017941 */ /* 0x000fea0003800000 */
.L_x_149:
        /* <DEDUP_REMOVED lines=12> */
.L_x_152:
[----:B------:R-:W-:Y:S05]  /*59a0*/  BSYNC B1 ;  /* 0x0000000000017941 */ /* 0x000fea0003800000 */
.L_x_151:
        /* <DEDUP_REMOVED lines=9> */
.L_x_154:
[----:B------:R-:W-:Y:S05]  /*5a40*/  BSYNC B1 ;  /* 0x0000000000017941 */ /* 0x000fea0003800000 */
.L_x_153:
        /* <DEDUP_REMOVED lines=9> */
.L_x_156:
[----:B------:R-:W-:Y:S05]  /*5ae0*/  BSYNC B1 ;  /* 0x0000000000017941 */ /* 0x000fea0003800000 */
.L_x_155:
        /* <DEDUP_REMOVED lines=9> */
.L_x_158:
[----:B------:R-:W-:Y:S05]  /*5b80*/  BSYNC B1 ;  /* 0x0000000000017941 */ /* 0x000fea0003800000 */
.L_x_157:
        /* <DEDUP_REMOVED lines=9> */
.L_x_160:
[----:B------:R-:W-:Y:S05]  /*5c20*/  BSYNC B1 ;  /* 0x0000000000017941 */ /* 0x000fea0003800000 */
.L_x_159:
        /* <DEDUP_REMOVED lines=9> */
.L_x_162:
[----:B------:R-:W-:Y:S05]  /*5cc0*/  BSYNC B1 ;  /* 0x0000000000017941 */ /* 0x000fea0003800000 */
.L_x_161:
        /* <DEDUP_REMOVED lines=9> */
.L_x_164:
[----:B------:R-:W-:Y:S05]  /*5d60*/  BSYNC B1 ;  /* 0x0000000000017941 */ /* 0x000fea0003800000 */
.L_x_163:
        /* <DEDUP_REMOVED lines=9> */
.L_x_166:
[----:B------:R-:W-:Y:S05]  /*5e00*/  BSYNC B1 ;  /* 0x0000000000017941 */ /* 0x000fea0003800000 */
.L_x_165:
        /* <DEDUP_REMOVED lines=9> */
.L_x_168:
[----:B------:R-:W-:Y:S05]  /*5ea0*/  BSYNC B1 ;  /* 0x0000000000017941 */ /* 0x000fea0003800000 */
.L_x_167:
[----:B------:R-:W-:Y:S05]  /*5eb0*/  @!P0 BRA `(.L_x_169) ;  /* 0x00000014006c8947 */ /* 0x000fea0003800000 */
[----:B-----5:R-:W-:-:S04]  /*5ec0*/  IMAD.U32 R6, R131, 0x10000, RZ ;  /* 0x0001000083067824 */ /* 0x020fc800078e00ff */
[----:B------:R-:W-:-:S04]  /*5ed0*/  FMUL R6, R6, R99 ;  /* 0x0000006306067220 */ /* 0x000fc80000400000 */
[----:B------:R-:W-:-:S05]  /*5ee0*/  FFMA R6, R31, R98, R6 ;  /* 0x000000621f067223 */ /* 0x000fca0000000006 */
[----:B------:R-:W-:-:S05]  /*5ef0*/  F2FP.BF16.F32.PACK_AB R6, RZ, R6 ;  /* 0x00000006ff06723e */ /* 0x000fca00000010ff */
[----:B------:R0:W-:Y:S01]  /*5f00*/  STG.E.U16 desc[UR38][R4.64+0x52], R6 ;  /* 0x0000520604007986 */ /* 0x0001e2000c101526 */
[----:B------:R-:W-:Y:S05]  /*5f10*/  BRA `(.L_x_169) ;  /* 0x0000001400547947 */ /* 0x000fea0003800000 */
.L_x_34:
[----:B------:R-:W-:Y:S01]  /*5f20*/  ULDC.64 UR4, c[0x0][0x5c0] ;  /* 0x0001700000047ab9 */ /* 0x000fe20000000a00 */
[----:B------:R-:W-:Y:S01]  /*5f30*/  ISETP.GT.AND P2, PT, R3, 0x1, P4 ;  /* 0x000000010300780c */ /* 0x000fe20002744270 */
[-C--:B------:R-:W-:Y:S01]  /*5f40*/  FMUL R89, R89, R98.reuse ;  /* 0x0000006259597220 */ /* 0x080fe20000400000 */
[----:B------:R-:W-:Y:S01]  /*5f50*/  LEA R6, P1, R114, UR4, 0x1 ;  /* 0x0000000472067c11 */ /* 0x000fe2000f8208ff */
[----:B------:R-:W-:Y:S01]  /*5f60*/  IMAD.SHL.U32 R23, R4, 0x10, RZ ;  /* 0x0000001004177824 */ /* 0x000fe200078e00ff */
[----:B------:R-:W-:Y:S01]  /*5f70*/  ISETP.GT.AND P5, PT, R106, 0x8, PT ;  /* 0x000000086a00780c */ /* 0x000fe20003fa4270 */
[-C--:B------:R-:W-:Y:S01]  /*5f80*/  FMUL R88, R88, R98.reuse ;  /* 0x0000006258587220 */ /* 0x080fe20000400000 */
[----:B------:R-:W-:Y:S01]  /*5f90*/  LEA.HI.X R7, R114, UR5, R117, 0x1, P1 ;  /* 0x0000000572077c11 */ /* 0x000fe200088f0c75 */
[-C--:B------:R-:W-:Y:S01]  /*5fa0*/  FMUL R90, R90, R98.reuse ;  /* 0x000000625a5a7220 */ /* 0x080fe20000400000 */
[----:B------:R-:W-:Y:S01]  /*5fb0*/  ISETP.GT.AND P1, PT, R3, RZ, P5 ;  /* 0x000000ff0300720c */ /* 0x000fe20002f24270 */
[-C--:B------:R-:W-:Y:S01]  /*5fc0*/  FMUL R91, R91, R98.reuse ;  /* 0x000000625b5b7220 */ /* 0x080fe20000400000 */
[----:B------:R-:W-:Y:S01]  /*5fd0*/  F2FP.BF16.F32.PACK_AB R89, RZ, R89 ;  /* 0x00000059ff59723e */ /* 0x000fe200000010ff */
[-C--:B------:R-:W-:Y:S01]  /*5fe0*/  FMUL R92, R92, R98.reuse ;  /* 0x000000625c5c7220 */ /* 0x080fe20000400000 */
[----:B------:R-:W-:Y:S01]  /*5ff0*/  SHF.L.U64.HI R21, R4, 0x4, R5 ;  /* 0x0000000404157819 */ /* 0x000fe20000010205 */
[----:B------:R-:W-:Y:S01]  /*6000*/  FMUL R93, R93, R98 ;  /* 0x000000625d5d7220 */ /* 0x000fe20000400000 */
[----:B------:R-:W-:Y:S01]  /*6010*/  IADD3 R8, P3, R23, R6, RZ ;  /* 0x0000000617087210 */ /* 0x000fe20007f7e0ff */
[----:B------:R-:W-:Y:S01]  /*6020*/  @P2 STG.E.U16 desc[UR38][R6.64+0x2], R89 ;  /* 0x0000025906002986 */ /* 0x000fe2000c101526 */
[----:B------:R-:W-:Y:S01]  /*6030*/  F2FP.BF16.F32.PACK_AB R88, RZ, R88 ;  /* 0x00000058ff58723e */ /* 0x000fe200000010ff */
[----:B------:R-:W-:Y:S01]  /*6040*/  FMUL R95, R95, R98 ;  /* 0x000000625f5f7220 */ /* 0x000fe20000400000 */
[----:B------:R-:W-:Y:S01]  /*6050*/  F2FP.BF16.F32.PACK_AB R90, RZ, R90 ;  /* 0x0000005aff5a723e */ /* 0x000fe200000010ff */
[----:B------:R-:W-:Y:S01]  /*6060*/  IMAD.X R9, R21, 0x1, R7, P3 ;  /* 0x0000000115097824 */ /* 0x000fe200018e0607 */
[C---:B------:R-:W-:Y:S01]  /*6070*/  ISETP.GT.AND P2, PT, R3.reuse, 0x1, P5 ;  /* 0x000000010300780c */ /* 0x040fe20002f44270 */
[----:B------:R-:W-:Y:S01]  /*6080*/  @P0 STG.E.U16 desc[UR38][R6.64], R88 ;  /* 0x0000005806000986 */ /* 0x000fe2000c101526 */
[C---:B------:R-:W-:Y:S01]  /*6090*/  ISETP.GT.AND P0, PT, R3.reuse, 0x8, P4 ;  /* 0x000000080300780c */ /* 0x040fe20002704270 */
[-C--:B------:R-:W-:Y:S01]  /*60a0*/  FMUL R94, R94, R98.reuse ;  /* 0x000000625e5e7220 */ /* 0x080fe20000400000 */
[----:B------:R-:W-:Y:S01]  /*60b0*/  F2FP.BF16.F32.PACK_AB R91, RZ, R91 ;  /* 0x0000005bff5b723e */ /* 0x000fe200000010ff */
[----:B------:R-:W-:Y:S01]  /*60c0*/  @P1 STG.E.U16 desc[UR38][R8.64], R90 ;  /* 0x0000005a08001986 */ /* 0x000fe2000c101526 */
[----:B------:R-:W-:Y:S01]  /*60d0*/  ISETP.GT.AND P1, PT, R3, 0x9, P4 ;  /* 0x000000090300780c */ /* 0x000fe20002724270 */
[----:B------:R-:W-:Y:S01]  /*60e0*/  FMUL R80, R80, R98 ;  /* 0x0000006250507220 */ /* 0x000fe20000400000 */
[----:B------:R-:W-:Y:S01]  /*60f0*/  F2FP.BF16.F32.PACK_AB R92, RZ, R92 ;  /* 0x0000005cff5c723e */ /* 0x000fe200000010ff */
[----:B------:R-:W-:Y:S01]  /*6100*/  IMAD R13, R5, 0xf0, RZ ;  /* 0x000000f0050d7824 */ /* 0x000fe200078e02ff */
[----:B------:R-:W-:Y:S01]  /*6110*/  F2FP.BF16.F32.PACK_AB R93, RZ, R93 ;  /* 0x0000005dff5d723e */ /* 0x000fe200000010ff */
[----:B------:R-:W-:Y:S01]  /*6120*/  IMAD.WIDE.U32 R14, R4, 0xf0, R8 ;  /* 0x000000f0040e7825 */ /* 0x000fe200078e0008 */
[C---:B------:R-:W-:Y:S01]  /*6130*/  ISETP.GT.AND P3, PT, R3.reuse, 0x9, P5 ;  /* 0x000000090300780c */ /* 0x040fe20002f64270 */
[----:B------:R0:W-:Y:S01]  /*6140*/  @P2 STG.E.U16 desc[UR38][R8.64+0x2], R91 ;  /* 0x0000025b08002986 */ /* 0x0001e2000c101526 */
[----:B------:R-:W-:Y:S01]  /*6150*/  ISETP.GT.AND P2, PT, R3, 0x8, P5 ;  /* 0x000000080300780c */ /* 0x000fe20002f44270 */
[----:B------:R-:W-:Y:S01]  /*6160*/  IMAD.IADD R15, R13, 0x1, R15 ;  /* 0x000000010d0f7824 */ /* 0x000fe200078e020f */
[----:B------:R-:W-:Y:S01]  /*6170*/  F2FP.BF16.F32.PACK_AB R95, RZ, R95 ;  /* 0x0000005fff5f723e */ /* 0x000fe200000010ff */
[----:B------:R-:W-:Y:S01]  /*6180*/  @P0 STG.E.U16 desc[UR38][R6.64+0x10], R92 ;  /* 0x0000105c06000986 */ /* 0x000fe2000c101526 */
[----:B------:R-:W-:Y:S01]  /*6190*/  ISETP.GT.AND P0, PT, R106, 0x80, PT ;  /* 0x000000806a00780c */ /* 0x000fe20003f04270 */
[C---:B------:R-:W-:Y:S01]  /*61a0*/  IMAD.WIDE.U32 R10, R4.reuse, 0xf0, R8 ;  /* 0x000000f0040a7825 */ /* 0x040fe200078e0008 */
[----:B------:R-:W-:Y:S01]  /*61b0*/  F2FP.BF16.F32.PACK_AB R94, RZ, R94 ;  /* 0x0000005eff5e723e */ /* 0x000fe200000010ff */
[----:B------:R-:W-:Y:S01]  /*61c0*/  @P1 STG.E.U16 desc[UR38][R6.64+0x12], R93 ;  /* 0x0000125d06001986 */ /* 0x000fe2000c101526 */
[----:B------:R-:W-:Y:S01]  /*61d0*/  ISETP.GT.AND P1, PT, R3, RZ, P0 ;  /* 0x000000ff0300720c */ /* 0x000fe20000724270 */
[----:B------:R-:W-:Y:S01]  /*61e0*/  FMUL R81, R81, R98 ;  /* 0x0000006251517220 */ /* 0x000fe20000400000 */
[----:B------:R-:W-:Y:S01]  /*61f0*/  F2FP.BF16.F32.PACK_AB R80, RZ, R80 ;  /* 0x00000050ff50723e */ /* 0x000fe200000010ff */
[C---:B0-----:R-:W-:Y:S01]  /*6200*/  IMAD.SHL.U32 R91, R4.reuse, 0x100, RZ ;  /* 0x00000100045b7824 */ /* 0x041fe200078e00ff */
[----:B------:R-:W-:Y:S01]  /*6210*/  @P3 STG.E.U16 desc[UR38][R8.64+0x12], R95 ;  /* 0x0000125f08003986 */ /* 0x000fe2000c101526 */
[----:B------:R-:W-:Y:S01]  /*6220*/  ISETP.GT.AND P3, PT, R3, 0x1, P0 ;  /* 0x000000010300780c */ /* 0x000fe20000764270 */
[----:B------:R-:W-:Y:S01]  /*6230*/  IMAD.IADD R11, R13, 0x1, R11 ;  /* 0x000000010d0b7824 */ /* 0x000fe200078e020b */
[----:B------:R-:W-:Y:S01]  /*6240*/  SHF.L.U64.HI R89, R4, 0x8, R5 ;  /* 0x0000000804597819 */ /* 0x000fe20000010205 */
[----:B------:R-:W-:Y:S01]  /*6250*/  @P2 STG.E.U16 desc[UR38][R8.64+0x10], R94 ;  /* 0x0000105e08002986 */ /* 0x000fe2000c101526 */
[----:B------:R-:W-:Y:S01]  /*6260*/  F2FP.BF16.F32.PACK_AB R81, RZ, R81 ;  /* 0x00000051ff51723e */ /* 0x000fe200000010ff */
[-C--:B------:R-:W-:Y:S01]  /*6270*/  FMUL R82, R82, R98.reuse ;  /* 0x0000006252527220 */ /* 0x080fe20000400000 */
[-C--:B------:R-:W-:Y:S01]  /*6280*/  FMUL R83, R83, R98.reuse ;  /* 0x0000006253537220 */ /* 0x080fe20000400000 */
[----:B------:R-:W-:Y:S01]  /*6290*/  FMUL R84, R84, R98 ;  /* 0x0000006254547220 */ /* 0x000fe20000400000 */
[----:B------:R0:W-:Y:S01]  /*62a0*/  @P1 STG.E.U16 desc[UR38][R14.64], R80 ;  /* 0x000000500e001986 */ /* 0x0001e2000c101526 */
[----:B------:R-:W-:Y:S01]  /*62b0*/  IADD3 R12, P1, P2, R23, R14, R91 ;  /* 0x0000000e170c7210 */ /* 0x000fe20007a3e05b */
[----:B------:R-:W-:Y:S01]  /*62c0*/  FMUL R85, R85, R98 ;  /* 0x0000006255557220 */ /* 0x000fe20000400000 */
[----:B------:R-:W-:Y:S01]  /*62d0*/  F2FP.BF16.F32.PACK_AB R82, RZ, R82 ;  /* 0x00000052ff52723e */ /* 0x000fe200000010ff */
[----:B------:R-:W-:Y:S01]  /*62e0*/  FMUL R86, R86, R98 ;  /* 0x0000006256567220 */ /* 0x000fe20000400000 */
[----:B------:R-:W-:Y:S01]  /*62f0*/  IADD3.X R13, R21, R15, R89, P1, P2 ;  /* 0x0000000f150d7210 */ /* 0x000fe20000fe4459 */
[----:B------:R1:W-:Y:S01]  /*6300*/  @P3 STG.E.U16 desc[UR38][R14.64+0x2], R81 ;  /* 0x000002510e003986 */ /* 0x0003e2000c101526 */
[----:B------:R-:W-:Y:S01]  /*6310*/  IADD3 R4, P1, P2, R23, R10, R91 ;  /* 0x0000000a17047210 */ /* 0x000fe20007a3e05b */
[-C--:B------:R-:W-:Y:S01]  /*6320*/  FMUL R87, R87, R98.reuse ;  /* 0x0000006257577220 */ /* 0x080fe20000400000 */
[----:B------:R-:W-:Y:S01]  /*6330*/  ISETP.GT.AND P3, PT, R106, 0x88, PT ;  /* 0x000000886a00780c */ /* 0x000fe20003f64270 */
[-C--:B------:R-:W-:Y:S01]  /*6340*/  FMUL R72, R72, R98.reuse ;  /* 0x0000006248487220 */ /* 0x080fe20000400000 */
[----:B------:R-:W-:Y:S01]  /*6350*/  IADD3.X R5, R21, R11, R89, P1, P2 ;  /* 0x0000000b15057210 */ /* 0x000fe20000fe4459 */
[----:B------:R-:W-:Y:S01]  /*6360*/  FMUL R73, R73, R98 ;  /* 0x0000006249497220 */ /* 0x000fe20000400000 */
[----:B0-----:R-:W-:Y:S01]  /*6370*/  IADD3 R80, P2, R23, R14, RZ ;  /* 0x0000000e17507210 */ /* 0x001fe20007f5e0ff */
[-C--:B------:R-:W-:Y:S01]  /*6380*/  FMUL R74, R74, R98.reuse ;  /* 0x000000624a4a7220 */ /* 0x080fe20000400000 */
[----:B------:R-:W-:Y:S01]  /*6390*/  ISETP.GT.AND P1, PT, R3, RZ, P3 ;  /* 0x000000ff0300720c */ /* 0x000fe20001f24270 */
[-C--:B------:R-:W-:Y:S01]  /*63a0*/  FMUL R75, R75, R98.reuse ;  /* 0x000000624b4b7220 */ /* 0x080fe20000400000 */
[----:B------:R-:W-:Y:S01]  /*63b0*/  F2FP.BF16.F32.PACK_AB R83, RZ, R83 ;  /* 0x00000053ff53723e */ /* 0x000fe200000010ff */
[--C-:B-1----:R-:W-:Y:S01]  /*63c0*/  IMAD.X R81, R21, 0x1, R15.reuse, P2 ;  /* 0x0000000115517824 */ /* 0x102fe200010e060f */
[----:B------:R-:W-:Y:S01]  /*63d0*/  ISETP.GT.AND P2, PT, R3, 0x1, P3 ;  /* 0x000000010300780c */ /* 0x000fe20001f44270 */
[----:B------:R-:W-:Y:S01]  /*63e0*/  FMUL R76, R76, R98 ;  /* 0x000000624c4c7220 */ /* 0x000fe20000400000 */
[----:B------:R-:W-:Y:S01]  /*63f0*/  F2FP.BF16.F32.PACK_AB R84, RZ, R84 ;  /* 0x00000054ff54723e */ /* 0x000fe200000010ff */
[-C--:B------:R-:W-:Y:S01]  /*6400*/  FMUL R77, R77, R98.reuse ;  /* 0x000000624d4d7220 */ /* 0x080fe20000400000 */
[----:B------:R-:W-:Y:S01]  /*6410*/  F2FP.BF16.F32.PACK_AB R85, RZ, R85 ;  /* 0x00000055ff55723e */ /* 0x000fe200000010ff */
[----:B------:R-:W-:Y:S01]  /*6420*/  FMUL R78, R78, R98 ;  /* 0x000000624e4e7220 */ /* 0x000fe20000400000 */
[----:B------:R-:W-:Y:S01]  /*6430*/  F2FP.BF16.F32.PACK_AB R86, RZ, R86 ;  /* 0x00000056ff56723e */ /* 0x000fe200000010ff */
[-C--:B------:R-:W-:Y:S01]  /*6440*/  FMUL R79, R79, R98.reuse ;  /* 0x000000624f4f7220 */ /* 0x080fe20000400000 */
[----:B------:R-:W-:Y:S01]  /*6450*/  F2FP.BF16.F32.PACK_AB R87, RZ, R87 ;  /* 0x00000057ff57723e */ /* 0x000fe200000010ff */
[----:B------:R0:W-:Y:S01]  /*6460*/  @P1 STG.E.U16 desc[UR38][R80.64], R82 ;  /* 0x0000005250001986 */ /* 0x0001e2000c101526 */
[C---:B------:R-:W-:Y:S01]  /*6470*/  ISETP.GT.AND P1, PT, R3.reuse, 0x8, P0 ;  /* 0x000000080300780c */ /* 0x040fe20000724270 */
[----:B------:R-:W-:Y:S01]  /*6480*/  FMUL R64, R64, R98 ;  /* 0x0000006240407220 */ /* 0x000fe20000400000 */
[----:B------:R-:W-:Y:S01]  /*6490*/  F2FP.BF16.F32.PACK_AB R72, RZ, R72 ;  /* 0x00000048ff48723e */ /* 0x000fe200000010ff */
[----:B------:R1:W-:Y:S01]  /*64a0*/  @P2 STG.E.U16 desc[UR38][R80.64+0x2], R83 ;  /* 0x0000025350002986 */ /* 0x0003e2000c101526 */
[----:B------:R-:W-:Y:S01]  /*64b0*/  ISETP.GT.AND P2, PT, R3, 0x9, P0 ;  /* 0x000000090300780c */ /* 0x000fe20000744270 */
[-C--:B------:R-:W-:Y:S01]  /*64c0*/  FMUL R65, R65, R98.reuse ;  /* 0x0000006241417220 */ /* 0x080fe20000400000 */
[----:B------:R-:W-:Y:S01]  /*64d0*/  PRMT R20, R72, 0x7610, R20 ;  /* 0x0000761048147816 */ /* 0x000fe20000000014 */
[-C--:B------:R-:W-:Y:S01]  /*64e0*/  FMUL R66, R66, R98.reuse ;  /* 0x0000006242427220 */ /* 0x080fe20000400000 */
[----:B------:R-:W-:Y:S01]  /*64f0*/  F2FP.BF16.F32.PACK_AB R73, RZ, R73 ;  /* 0x00000049ff49723e */ /* 0x000fe200000010ff */
[----:B------:R-:W-:Y:S01]  /*6500*/  FMUL R67, R67, R98 ;  /* 0x0000006243437220 */ /* 0x000fe20000400000 */
[----:B------:R-:W-:Y:S01]  /*6510*/  F2FP.BF16.F32.PACK_AB R74, RZ, R74 ;  /* 0x0000004aff4a723e */ /* 0x000fe200000010ff */
[-C--:B------:R-:W-:Y:S01]  /*6520*/  FMUL R68, R68, R98.reuse ;  /* 0x0000006244447220 */ /* 0x080fe20000400000 */
[----:B------:R-:W-:Y:S01]  /*6530*/  F2FP.BF16.F32.PACK_AB R75, RZ, R75 ;  /* 0x0000004bff4b723e */ /* 0x000fe200000010ff */
[----:B------:R2:W-:Y:S01]  /*6540*/  @P1 STG.E.U16 desc[UR38][R14.64+0x10], R84 ;  /* 0x000010540e001986 */ /* 0x0005e2000c101526 */
[----:B------:R-:W-:Y:S01]  /*6550*/  ISETP.GT.AND P1, PT, R3, 0x8, P3 ;  /* 0x000000080300780c */ /* 0x000fe20001f24270 */
[----:B------:R-:W-:Y:S01]  /*6560*/  FMUL R69, R69, R98 ;  /* 0x0000006245457220 */ /* 0x000fe20000400000 */
[----:B------:R-:W-:Y:S01]  /*6570*/  F2FP.BF16.F32.PACK_AB R76, RZ, R76 ;  /* 0x0000004cff4c723e */ /* 0x000fe200000010ff */
[----:B0-----:R-:W-:Y:S01]  /*6580*/  @P2 IMAD.MOV.U32 R82, RZ, RZ, R14 ;  /* 0x000000ffff522224 */ /* 0x001fe200078e000e */
[----:B------:R-:W-:Y:S01]  /*6590*/  F2FP.BF16.F32.PACK_AB R77, RZ, R77 ;  /* 0x0000004dff4d723e */ /* 0x000fe200000010ff */
[--C-:B-1----:R-:W-:Y:S01]  /*65a0*/  @P2 IMAD.MOV.U32 R83, RZ, RZ, R15.reuse ;  /* 0x000000ffff532224 */ /* 0x102fe200078e000f */
[----:B------:R-:W-:Y:S01]  /*65b0*/  F2FP.BF16.F32.PACK_AB R78, RZ, R78 ;  /* 0x0000004eff4e723e */ /* 0x000fe200000010ff */
[-C--:B------:R-:W-:Y:S01]  /*65c0*/  FMUL R70, R70, R98.reuse ;  /* 0x0000006246467220 */ /* 0x080fe20000400000 */
[----:B------:R-:W-:Y:S01]  /*65d0*/  F2FP.BF16.F32.PACK_AB R79, RZ, R79 ;  /* 0x0000004fff4f723e */ /* 0x000fe200000010ff */
[-C--:B------:R-:W-:Y:S01]  /*65e0*/  FMUL R71, R71, R98.reuse ;  /* 0x0000006247477220 */ /* 0x080fe20000400000 */
[----:B------:R-:W-:Y:S01]  /*65f0*/  @P2 STG.E.U16 desc[UR38][R82.64+0x12], R85 ;  /* 0x0000125552002986 */ /* 0x000fe2000c101526 */
[----:B------:R-:W-:Y:S01]  /*6600*/  ISETP.GT.AND P2, PT, R3, 0x9, P3 ;  /* 0x000000090300780c */ /* 0x000fe20001f44270 */
[----:B------:R-:W-:Y:S01]  /*6610*/  FMUL R56, R56, R98 ;  /* 0x0000006238387220 */ /* 0x000fe20000400000 */
[----:B------:R-:W-:Y:S01]  /*6620*/  F2FP.BF16.F32.PACK_AB R64, RZ, R64 ;  /* 0x00000040ff40723e */ /* 0x000fe200000010ff */
[----:B------:R-:W-:Y:S01]  /*6630*/  @P1 STG.E.U16 desc[UR38][R80.64+0x10], R86 ;  /* 0x0000105650001986 */ /* 0x000fe2000c101526 */
[----:B--2---:R-:W-:Y:S01]  /*6640*/  IADD3 R14, P1, R91, R14, RZ ;  /* 0x0000000e5b0e7210 */ /* 0x004fe20007f3e0ff */
[-C--:B------:R-:W-:Y:S01]  /*6650*/  FMUL R57, R57, R98.reuse ;  /* 0x0000006239397220 */ /* 0x080fe20000400000 */
[----:B------:R-:W-:Y:S01]  /*6660*/  F2FP.BF16.F32.PACK_AB R65, RZ, R65 ;  /* 0x00000041ff41723e */ /* 0x000fe200000010ff */
[----:B------:R-:W-:Y:S01]  /*6670*/  FMUL R58, R58, R98 ;  /* 0x000000623a3a7220 */ /* 0x000fe20000400000 */
[----:B------:R-:W-:Y:S01]  /*6680*/  F2FP.BF16.F32.PACK_AB R66, RZ, R66 ;  /* 0x00000042ff42723e */ /* 0x000fe200000010ff */
[----:B------:R-:W-:Y:S01]  /*6690*/  IMAD.X R15, R89, 0x1, R15, P1 ;  /* 0x00000001590f7824 */ /* 0x000fe200008e060f */
[----:B------:R-:W-:Y:S01]  /*66a0*/  F2FP.BF16.F32.PACK_AB R67, RZ, R67 ;  /* 0x00000043ff43723e */ /* 0x000fe200000010ff */
[----:B------:R-:W-:Y:S01]  /*66b0*/  FMUL R59, R59, R98 ;  /* 0x000000623b3b7220 */ /* 0x000fe20000400000 */
[----:B------:R-:W-:Y:S01]  /*66c0*/  F2FP.BF16.F32.PACK_AB R68, RZ, R68 ;  /* 0x00000044ff44723e */ /* 0x000fe200000010ff */
[----:B------:R-:W-:Y:S01]  /*66d0*/  @P2 STG.E.U16 desc[UR38][R80.64+0x12], R87 ;  /* 0x0000125750002986 */ /* 0x000fe2000c101526 */
[----:B------:R-:W-:Y:S01]  /*66e0*/  ISETP.GT.AND P2, PT, R106, 0x100, PT ;  /* 0x000001006a00780c */ /* 0x000fe20003f44270 */
[-C--:B------:R-:W-:Y:S01]  /*66f0*/  FMUL R60, R60, R98.reuse ;  /* 0x000000623c3c7220 */ /* 0x080fe20000400000 */
[----:B------:R-:W-:Y:S01]  /*6700*/  F2FP.BF16.F32.PACK_AB R69, RZ, R69 ;  /* 0x00000045ff45723e */ /* 0x000fe200000010ff */
[-C--:B------:R-:W-:Y:S01]  /*6710*/  FMUL R61, R61, R98.reuse ;  /* 0x000000623d3d7220 */ /* 0x080fe20000400000 */
[----:B------:R-:W-:Y:S01]  /*6720*/  ISETP.GT.AND P1, PT, R3, RZ, P2 ;  /* 0x000000ff0300720c */ /* 0x000fe20001724270 */
        /* <DEDUP_REMOVED lines=12> */
[----:B------:R-:W-:Y:S01]  /*67f0*/  @P1 STG.E.U16 desc[UR38][R14.64], R20 ;  /* 0x000000140e001986 */ /* 0x000fe2000c101526 */
        /* <DEDUP_REMOVED lines=11> */
[----:B------:R-:W-:Y:S01]  /*68b0*/  FMUL R41, R41, R98 ;  /* 0x0000006229297220 */ /* 0x000fe20000400000 */
[----:B------:R-:W-:Y:S01]  /*68c0*/  F2FP.BF16.F32.PACK_AB R49, RZ, R49 ;  /* 0x00000031ff31723e */ /* 0x000fe200000010ff */
[----:B------:R0:W-:Y:S01]  /*68d0*/  @P1 STG.E.U16 desc[UR38][R14.64+0x2], R73 ;  /* 0x000002490e001986 */ /* 0x0001e2000c101526 */
[----:B------:R-:W-:Y:S01]  /*68e0*/  IADD3 R72, P1, R23, R14, RZ ;  /* 0x0000000e17487210 */ /* 0x000fe20007f3e0ff */
        /* <DEDUP_REMOVED lines=10> */
[----:B0-----:R-:W-:Y:S01]  /*6990*/  IMAD.X R73, R21, 0x1, R15, P1 ;  /* 0x0000000115497824 */ /* 0x001fe200008e060f */
        /* <DEDUP_REMOVED lines=13> */
[-C--:B------:R-:W-:Y:S01]  /*6a70*/  FMUL R37, R37, R98.reuse ;  /* 0x0000006225257220 */ /* 0x080fe20000400000 */
[----:B------:R-:W-:Y:S01]  /*6a80*/  F2FP.BF16.F32.PACK_AB R45, RZ, R45 ;  /* 0x0000002dff2d723e */ /* 0x000fe200000010ff */
[----:B------:R-:W-:Y:S01]  /*6a90*/  FMUL R38, R38, R98 ;  /* 0x0000006226267220 */ /* 0x000fe20000400000 */
        /* <DEDUP_REMOVED lines=19> */
[-C--:B------:R-:W-:Y:S01]  /*6bd0*/  FMUL R30, R30, R98.reuse ;  /* 0x000000621e1e7220 */ /* 0x080fe20000400000 */
[----:B------:R-:W-:Y:S01]  /*6be0*/  F2FP.BF16.F32.PACK_AB R37, RZ, R37 ;  /* 0x00000025ff25723e */ /* 0x000fe200000010ff */
[----:B------:R-:W-:Y:S01]  /*6bf0*/  FMUL R31, R31, R98 ;  /* 0x000000621f1f7220 */ /* 0x000fe20000400000 */
[----:B------:R-:W-:-:S02]  /*6c00*/  F2FP.BF16.F32.PACK_AB R38, RZ, R38 ;  /* 0x00000026ff26723e */ /* 0x000fc400000010ff */
[----:B------:R-:W-:Y:S02]  /*6c10*/  F2FP.BF16.F32.PACK_AB R39, RZ, R39 ;  /* 0x00000027ff27723e */ /* 0x000fe400000010ff */
[----:B------:R-:W-:Y:S02]  /*6c20*/  F2FP.BF16.F32.PACK_AB R24, RZ, R24 ;  /* 0x00000018ff18723e */ /* 0x000fe400000010ff */
[----:B------:R-:W-:Y:S01]  /*6c30*/  F2FP.BF16.F32.PACK_AB R25, RZ, R25 ;  /* 0x00000019ff19723e */ /* 0x000fe200000010ff */
[----:B------:R-:W-:Y:S01]  /*6c40*/  @P6 STG.E.U16 desc[UR38][R14.64+0x10], R76 ;  /* 0x0000104c0e006986 */ /* 0x000fe2000c101526 */
[----:B------:R-:W-:Y:S02]  /*6c50*/  ISETP.GT.AND P6, PT, R3, 0x9, P2 ;  /* 0x000000090300780c */ /* 0x000fe400017c4270 */
[----:B------:R-:W-:Y:S02]  /*6c60*/  F2FP.BF16.F32.PACK_AB R26, RZ, R26 ;  /* 0x0000001aff1a723e */ /* 0x000fe400000010ff */
[----:B------:R-:W-:-:S02]  /*6c70*/  F2FP.BF16.F32.PACK_AB R27, RZ, R27 ;  /* 0x0000001bff1b723e */ /* 0x000fc400000010ff */
[----:B------:R-:W-:Y:S02]  /*6c80*/  F2FP.BF16.F32.PACK_AB R28, RZ, R28 ;  /* 0x0000001cff1c723e */ /* 0x000fe400000010ff */
[----:B------:R-:W-:Y:S02]  /*6c90*/  F2FP.BF16.F32.PACK_AB R29, RZ, R29 ;  /* 0x0000001dff1d723e */ /* 0x000fe400000010ff */
[----:B------:R-:W-:Y:S02]  /*6ca0*/  F2FP.BF16.F32.PACK_AB R30, RZ, R30 ;  /* 0x0000001eff1e723e */ /* 0x000fe400000010ff */
[----:B------:R-:W-:Y:S01]  /*6cb0*/  F2FP.BF16.F32.PACK_AB R31, RZ, R31 ;  /* 0x0000001fff1f723e */ /* 0x000fe200000010ff */
[----:B------:R-:W-:Y:S01]  /*6cc0*/  @P6 STG.E.U16 desc[UR38][R14.64+0x12], R77 ;  /* 0x0000124d0e006986 */ /* 0x000fe2000c101526 */
[----:B0-----:R-:W-:-:S05]  /*6cd0*/  IADD3 R72, P6, R14, R23, RZ ;  /* 0x000000170e487210 */ /* 0x001fca0007fde0ff */
[----:B------:R-:W-:Y:S01]  /*6ce0*/  IMAD.X R73, R15, 0x1, R21, P6 ;  /* 0x000000010f497824 */ /* 0x000fe200030e0615 */
[----:B------:R-:W-:-:S13]  /*6cf0*/  ISETP.GT.AND P6, PT, R3, 0x8, P1 ;  /* 0x000000080300780c */ /* 0x000fda0000fc4270 */
[----:B------:R-:W-:Y:S01]  /*6d00*/  @P6 STG.E.U16 desc[UR38][R72.64+0x10], R78 ;  /* 0x0000104e48006986 */ /* 0x000fe2000c101526 */
[----:B------:R-:W-:-:S13]  /*6d10*/  ISETP.GT.AND P6, PT, R3, 0x9, P1 ;  /* 0x000000090300780c */ /* 0x000fda0000fc4270 */
[----:B------:R0:W-:Y:S01]  /*6d20*/  @P6 STG.E.U16 desc[UR38][R12.64+0x12], R79 ;  /* 0x0000124f0c006986 */ /* 0x0001e2000c101526 */
[----:B------:R-:W-:-:S13]  /*6d30*/  ISETP.GT.AND P6, PT, R3, 0x10, P4 ;  /* 0x000000100300780c */ /* 0x000fda00027c4270 */
[----:B------:R-:W-:Y:S01]  /*6d40*/  @P6 STG.E.U16 desc[UR38][R6.64+0x20], R64 ;  /* 0x0000204006006986 */ /* 0x000fe2000c101526 */
        /* <DEDUP_REMOVED lines=14> */
[----:B0-----:R-:W-:-:S05]  /*6e30*/  IADD3 R12, P6, R91, R10, RZ ;  /* 0x0000000a5b0c7210 */ /* 0x001fca0007fde0ff */
[----:B------:R-:W-:Y:S01]  /*6e40*/  IMAD.X R13, R11, 0x1, R89, P6 ;  /* 0x000000010b0d7824 */ /* 0x000fe200030e0659 */
[----:B------:R-:W-:-:S13]  /*6e50*/  ISETP.GT.AND P6, PT, R3, 0x10, P0 ;  /* 0x000000100300780c */ /* 0x000fda00007c4270 */
[----:B------:R-:W-:Y:S01]  /*6e60*/  @P6 STG.E.U16 desc[UR38][R10.64+0x20], R56 ;  /* 0x000020380a006986 */ /* 0x000fe2000c101526 */
[----:B------:R-:W-:-:S13]  /*6e70*/  ISETP.GT.AND P6, PT, R3, 0x11, P0 ;  /* 0x000000110300780c */ /* 0x000fda00007c4270 */
[----:B------:R-:W-:Y:S01]  /*6e80*/  @P6 STG.E.U16 desc[UR38][R10.64+0x22], R57 ;  /* 0x000022390a006986 */ /* 0x000fe2000c101526 */
[----:B------:R-:W-:-:S05]  /*6e90*/  IADD3 R14, P6, R23, R10, RZ ;  /* 0x0000000a170e7210 */ /* 0x000fca0007fde0ff */
[----:B------:R-:W-:Y:S01]  /*6ea0*/  IMAD.X R15, R11, 0x1, R21, P6 ;  /* 0x000000010b0f7824 */ /* 0x000fe200030e0615 */
[----:B------:R-:W-:-:S05]  /*6eb0*/  IADD3 R20, P6, R23, R12, RZ ;  /* 0x0000000c17147210 */ /* 0x000fca0007fde0ff */
[----:B------:R-:W-:Y:S01]  /*6ec0*/  IMAD.X R21, R21, 0x1, R13, P6 ;  /* 0x0000000115157824 */ /* 0x000fe200030e060d */
        /* <DEDUP_REMOVED lines=36> */
[C---:B------:R-:W-:Y:S02]  /*7110*/  ISETP.GT.AND P6, PT, R3.reuse, 0x28, P4 ;  /* 0x000000280300780c */ /* 0x040fe400027c4270 */
[----:B------:R-:W-:-:S11]  /*7120*/  ISETP.GT.AND P4, PT, R3, 0x29, P4 ;  /* 0x000000290300780c */ /* 0x000fd60002784270 */
[----:B------:R-:W-:Y:S04]  /*7130*/  @P6 STG.E.U16 desc[UR38][R6.64+0x50], R44 ;  /* 0x0000502c06006986 */ /* 0x000fe8000c101526 */
[----:B------:R0:W-:Y:S01]  /*7140*/  @P4 STG.E.U16 desc[UR38][R6.64+0x52], R45 ;  /* 0x0000522d06004986 */ /* 0x0001e2000c101526 */
[C---:B------:R-:W-:Y:S02]  /*7150*/  ISETP.GT.AND P4, PT, R3.reuse, 0x28, P5 ;  /* 0x000000280300780c */ /* 0x040fe40002f84270 */
[----:B------:R-:W-:-:S11]  /*7160*/  ISETP.GT.AND P5, PT, R3, 0x29, P5 ;  /* 0x000000290300780c */ /* 0x000fd60002fa4270 */
[----:B------:R-:W-:Y:S01]  /*7170*/  @P4 STG.E.U16 desc[UR38][R8.64+0x50], R46 ;  /* 0x0000502e08004986 */ /* 0x000fe2000c101526 */
[----:B------:R-:W-:-:S03]  /*7180*/  ISETP.GT.AND P4, PT, R3, 0x20, P0 ;  /* 0x000000200300780c */ /* 0x000fc60000784270 */
[----:B------:R-:W-:Y:S01]  /*7190*/  @P5 STG.E.U16 desc[UR38][R8.64+0x52], R47 ;  /* 0x0000522f08005986 */ /* 0x000fe2000c101526 */
[----:B------:R-:W-:-:S09]  /*71a0*/  ISETP.GT.AND P5, PT, R3, 0x21, P0 ;  /* 0x000000210300780c */ /* 0x000fd200007a4270 */
[----:B0-----:R-:W-:Y:S02]  /*71b0*/  @P4 IMAD.MOV.U32 R6, RZ, RZ, R10 ;  /* 0x000000ffff064224 */ /* 0x001fe400078e000a */
[----:B------:R-:W-:-:S05]  /*71c0*/  @P4 IMAD.MOV.U32 R7, RZ, RZ, R11 ;  /* 0x000000ffff074224 */ /* 0x000fca00078e000b */
[----:B------:R0:W-:Y:S01]  /*71d0*/  @P4 STG.E.U16 desc[UR38][R6.64+0x40], R32 ;  /* 0x0000402006004986 */ /* 0x0001e2000c101526 */
[----:B------:R-:W-:Y:S01]  /*71e0*/  ISETP.GT.AND P4, PT, R3, 0x20, P3 ;  /* 0x000000200300780c */ /* 0x000fe20001f84270 */
[----:B0-----:R-:W-:Y:S02]  /*71f0*/  @P5 IMAD.MOV.U32 R6, RZ, RZ, R10 ;  /* 0x000000ffff065224 */ /* 0x001fe400078e000a */
[----:B------:R-:W-:-:S05]  /*7200*/  @P5 IMAD.MOV.U32 R7, RZ, RZ, R11 ;  /* 0x000000ffff075224 */ /* 0x000fca00078e000b */
[----:B------:R0:W-:Y:S01]  /*7210*/  @P5 STG.E.U16 desc[UR38][R6.64+0x42], R33 ;  /* 0x0000422106005986 */ /* 0x0001e2000c101526 */
[----:B------:R-:W-:-:S04]  /*7220*/  ISETP.GT.AND P5, PT, R3, 0x21, P3 ;  /* 0x000000210300780c */ /* 0x000fc80001fa4270 */
[----:B0-----:R-:W-:Y:S02]  /*7230*/  @P4 IMAD.MOV.U32 R6, RZ, RZ, R14 ;  /* 0x000000ffff064224 */ /* 0x001fe400078e000e */
[----:B------:R-:W-:-:S05]  /*7240*/  @P4 IMAD.MOV.U32 R7, RZ, RZ, R15 ;  /* 0x000000ffff074224 */ /* 0x000fca00078e000f */
[----:B------:R0:W-:Y:S01]  /*7250*/  @P4 STG.E.U16 desc[UR38][R6.64+0x40], R34 ;  /* 0x0000402206004986 */ /* 0x0001e2000c101526 */
[C---:B------:R-:W-:Y:S02]  /*7260*/  ISETP.GT.AND P4, PT, R3.reuse, 0x28, P0 ;  /* 0x000000280300780c */ /* 0x040fe40000784270 */
[----:B------:R-:W-:Y:S01]  /*7270*/  ISETP.GT.AND P0, PT, R3, 0x29, P0 ;  /* 0x000000290300780c */ /* 0x000fe20000704270 */
        /* <DEDUP_REMOVED lines=8> */
[----:B------:R-:W-:-:S03]  /*7300*/  ISETP.GT.AND P4, PT, R3, 0x20, P2 ;  /* 0x000000200300780c */ /* 0x000fc60001784270 */
[----:B------:R-:W-:Y:S01]  /*7310*/  @P0 STG.E.U16 desc[UR38][R10.64+0x52], R37 ;  /* 0x000052250a000986 */ /* 0x000fe2000c101526 */
[----:B------:R-:W-:Y:S01]  /*7320*/  ISETP.GT.AND P0, PT, R3, 0x21, P2 ;  /* 0x000000210300780c */ /* 0x000fe20001704270 */
[----:B0-----:R-:W-:Y:S02]  /*7330*/  @P5 IMAD.MOV.U32 R6, RZ, RZ, R14 ;  /* 0x000000ffff065224 */ /* 0x001fe400078e000e */
[----:B------:R-:W-:-:S05]  /*7340*/  @P5 IMAD.MOV.U32 R7, RZ, RZ, R15 ;  /* 0x000000ffff075224 */ /* 0x000fca00078e000f */
[----:B------:R0:W-:Y:S01]  /*7350*/  @P5 STG.E.U16 desc[UR38][R6.64+0x50], R38 ;  /* 0x0000502606005986 */ /* 0x0001e2000c101526 */
[----:B------:R-:W-:-:S03]  /*7360*/  ISETP.GT.AND P5, PT, R3, 0x20, P1 ;  /* 0x000000200300780c */ /* 0x000fc60000fa4270 */
[----:B------:R1:W-:Y:S01]  /*7370*/  @P3 STG.E.U16 desc[UR38][R14.64+0x52], R39 ;  /* 0x000052270e003986 */ /* 0x0003e2000c101526 */
[----:B------:R-:W-:-:S03]  /*7380*/  ISETP.GT.AND P3, PT, R3, 0x21, P1 ;  /* 0x000000210300780c */ /* 0x000fc60000f64270 */
[----:B------:R1:W-:Y:S01]  /*7390*/  @P4 STG.E.U16 desc[UR38][R12.64+0x40], R24 ;  /* 0x000040180c004986 */ /* 0x0003e2000c101526 */
[C---:B------:R-:W-:Y:S02]  /*73a0*/  ISETP.GT.AND P4, PT, R3.reuse, 0x28, P1 ;  /* 0x000000280300780c */ /* 0x040fe40000f84270 */
[C---:B------:R-:W-:Y:S01]  /*73b0*/  ISETP.GT.AND P1, PT, R3.reuse, 0x29, P1 ;  /* 0x000000290300780c */ /* 0x040fe20000f24270 */
[----:B------:R1:W-:Y:S01]  /*73c0*/  @P0 STG.E.U16 desc[UR38][R12.64+0x42], R25 ;  /* 0x000042190c000986 */ /* 0x0003e2000c101526 */
[C---:B------:R-:W-:Y:S02]  /*73d0*/  ISETP.GT.AND P0, PT, R3.reuse, 0x28, P2 ;  /* 0x000000280300780c */ /* 0x040fe40001704270 */
[----:B------:R-:W-:Y:S01]  /*73e0*/  ISETP.GT.AND P2, PT, R3, 0x29, P2 ;  /* 0x000000290300780c */ /* 0x000fe20001744270 */
[----:B------:R1:W-:Y:S04]  /*73f0*/  @P5 STG.E.U16 desc[UR38][R4.64+0x40], R26 ;  /* 0x0000401a04005986 */ /* 0x0003e8000c101526 */
[----:B------:R1:W-:Y:S04]  /*7400*/  @P3 STG.E.U16 desc[UR38][R4.64+0x42], R27 ;  /* 0x0000421b04003986 */ /* 0x0003e8000c101526 */
[----:B0-----:R-:W-:-:S02]  /*7410*/  @P1 IMAD.MOV.U32 R6, RZ, RZ, R4 ;  /* 0x000000ffff061224 */ /* 0x001fc400078e0004 */
[----:B------:R-:W-:Y:S01]  /*7420*/  @P1 IMAD.MOV.U32 R7, RZ, RZ, R5 ;  /* 0x000000ffff071224 */ /* 0x000fe200078e0005 */
[----:B------:R1:W-:Y:S04]  /*7430*/  @P0 STG.E.U16 desc[UR38][R12.64+0x50], R28 ;  /* 0x0000501c0c000986 */ /* 0x0003e8000c101526 */
[----:B------:R1:W-:Y:S04]  /*7440*/  @P2 STG.E.U16 desc[UR38][R12.64+0x52], R29 ;  /* 0x0000521d0c002986 */ /* 0x0003e8000c101526 */
[----:B------:R1:W-:Y:S04]  /*7450*/  @P4 STG.E.U16 desc[UR38][R4.64+0x50], R30 ;  /* 0x0000501e04004986 */ /* 0x0003e8000c101526 */
[----:B------:R1:W-:Y:S02]  /*7460*/  @P1 STG.E.U16 desc[UR38][R6.64+0x52], R31 ;  /* 0x0000521f06001986 */ /* 0x0003e4000c101526 */
.L_x_169:
[----:B------:R-:W-:Y:S05]  /*7470*/  BSYNC B0 ;  /* 0x0000000000007941 */ /* 0x000fea0003800000 */
.L_x_33:
[----:B------:R-:W-:Y:S01]  /*7480*/  IADD3 R16, P0, R16, UR36, RZ ;  /* 0x0000002410107c10 */ /* 0x000fe2000ff1e0ff */
[----:B------:R-:W-:Y:S01]  /*7490*/  ULDC.64 UR4, c[0x0][0x650] ;  /* 0x0001940000047ab9 */ /* 0x000fe20000000a00 */
[----:B------:R-:W-:Y:S01]  /*74a0*/  PRMT R3, RZ, 0x7610, R3 ;  /* 0x00007610ff037816 */ /* 0x000fe20000000003 */
[----:B----4-:R-:W-:Y:S01]  /*74b0*/  IMAD.MOV.U32 R104, RZ, RZ, -0x1 ;  /* 0xffffffffff687424 */ /* 0x010fe200078e00ff */
[----:B------:R-:W-:Y:S01]  /*74c0*/  IADD3.X R17, R17, UR42, RZ, P0, !PT ;  /* 0x0000002a11117c10 */ /* 0x000fe200087fe4ff */
[----:B------:R-:W-:Y:S01]  /*74d0*/  IMAD.MOV.U32 R23, RZ, RZ, -0x1 ;  /* 0xffffffffff177424 */ /* 0x000fe200078e00ff */
[----:B------:R-:W-:-:S04]  /*74e0*/  ISETP.GE.U32.AND P0, PT, R16, UR4, PT ;  /* 0x0000000410007c0c */ /* 0x000fc8000bf06070 */
[----:B------:R-:W-:-:S13]  /*74f0*/  ISETP.GE.U32.AND.EX P0, PT, R17, UR5, PT, P0 ;  /* 0x0000000511007c0c */ /* 0x000fda000bf06100 */
[----:B------:R-:W-:Y:S05]  /*7500*/  @P0 BRA `(.L_x_170) ;  /* 0x0000000400640947 */ /* 0x000fea0003800000 */
[----:B-1----:R-:W1:Y:S01]  /*7510*/  S2R R12, SR_CTAID.X ;  /* 0x00000000000c7919 */ /* 0x002e620000002500 */
[----:B0-23--:R-:W0:Y:S01]  /*7520*/  LDC.64 R10, c[0x0][0x628] ;  /* 0x00018a00ff0a7b82 */ /* 0x00de220000000a00 */
[----:B------:R-:W-:Y:S01]  /*7530*/  ULDC UR4, c[0x0][0x150] ;  /* 0x0000540000047ab9 */ /* 0x000fe20000000800 */
[----:B------:R-:W-:Y:S01]  /*7540*/  IMAD.MOV.U32 R8, RZ, RZ, R16 ;  /* 0x000000ffff087224 */ /* 0x000fe200078e0010 */
[----:B------:R-:W2:Y:S01]  /*7550*/  S2R R24, SR_CTAID.Y ;  /* 0x0000000000187919 */ /* 0x000ea20000002600 */
[----:B------:R-:W-:-:S04]  /*7560*/  IMAD.MOV.U32 R9, RZ, RZ, R17 ;  /* 0x000000ffff097224 */ /* 0x000fc800078e0011 */
[----:B------:R-:W3:Y:S08]  /*7570*/  LDC R21, c[0x0][0x144] ;  /* 0x00005100ff157b82 */ /* 0x000ef00000000800 */
[----:B------:R-:W4:Y:S08]  /*7580*/  LDC R0, c[0x0][0x630] ;  /* 0x00018c00ff007b82 */ /* 0x000f300000000800 */
[----:B------:R-:W2:Y:S01]  /*7590*/  LDC.64 R14, c[0x0][0x620] ;  /* 0x00018800ff0e7b82 */ /* 0x000ea20000000a00 */
[----:B0-----:R-:W-:-:S04]  /*75a0*/  ISETP.NE.U32.AND P0, PT, R10, RZ, PT ;  /* 0x000000ff0a00720c */ /* 0x001fc80003f05070 */
[----:B------:R-:W-:Y:S02]  /*75b0*/  ISETP.NE.AND.EX P0, PT, R11, RZ, PT, P0 ;  /* 0x000000ff0b00720c */ /* 0x000fe40003f05300 */
[----:B-1----:R-:W-:-:S05]  /*75c0*/  I2FP.F32.U32 R3, R12 ;  /* 0x0000000c00037245 */ /* 0x002fca0000201000 */
[----:B------:R-:W-:-:S04]  /*75d0*/  FMUL R3, R3, UR4 ;  /* 0x0000000403037c20 */ /* 0x000fc80008400000 */
[----:B------:R0:W1:Y:S02]  /*75e0*/  F2I.U32.TRUNC.NTZ R20, R3 ;  /* 0x0000000300147305 */ /* 0x000064000020f000 */
[----:B---34-:R-:W-:Y:S05]  /*75f0*/  @!P0 BRA `(.L_x_171) ;  /* 0x0000000000288947 */ /* 0x018fea0003800000 */
[----:B0-----:R-:W0:Y:S02]  /*7600*/  LDC R3, c[0x0][0x634] ;  /* 0x00018d00ff037b82 */ /* 0x001e240000000800 */
        /* <DEDUP_REMOVED lines=9> */
.L_x_171:
[----:B------:R-:W3:Y:S01]  /*76a0*/  LDC.64 R28, c[0x0][0x640] ;  /* 0x00019000ff1c7b82 */ /* 0x000ee20000000a00 */
[-CC-:B------:R-:W-:Y:S01]  /*76b0*/  SHF.R.U64 R23, R8, R0.reuse, R9.reuse ;  /* 0x0000000008177219 */ /* 0x180fe20000001209 */
[----:B-1----:R-:W-:Y:S01]  /*76c0*/  IMAD.MOV R20, RZ, RZ, -R20 ;  /* 0x000000ffff147224 */ /* 0x002fe200078e0a14 */
[----:B------:R-:W-:Y:S01]  /*76d0*/  SHF.R.U32.HI R0, RZ, R0, R9 ;  /* 0x00000000ff007219 */ /* 0x000fe20000011609 */
[----:B------:R-:W-:Y:S01]  /*76e0*/  ULDC UR4, c[0x0][0x154] ;  /* 0x0000550000047ab9 */ /* 0x000fe20000000800 */
[----:B0-----:R-:W-:Y:S01]  /*76f0*/  IADD3 R3, P0, RZ, -R23, RZ ;  /* 0x80000017ff037210 */ /* 0x001fe20007f1e0ff */
[----:B------:R-:W-:Y:S02]  /*7700*/  IMAD R21, R21, R20, R12 ;  /* 0x0000001415157224 */ /* 0x000fe400078e020c */
[----:B------:R-:W0:Y:S01]  /*7710*/  LDC R6, c[0x0][0x618] ;  /* 0x00018600ff067b82 */ /* 0x000e220000000800 */
[----:B------:R-:W-:Y:S02]  /*7720*/  IMAD.MOV.U32 R7, RZ, RZ, 0x1 ;  /* 0x00000001ff077424 */ /* 0x000fe400078e00ff */
[----:B------:R-:W-:-:S04]  /*7730*/  IMAD.X R5, RZ, RZ, ~R0, P0 ;  /* 0x000000ffff057224 */ /* 0x000fc800000e0e00 */
[-C--:B--2---:R-:W-:Y:S01]  /*7740*/  IMAD R0, R5, R14.reuse, RZ ;  /* 0x0000000e05007224 */ /* 0x084fe200078e02ff */
[----:B------:R-:W1:Y:S01]  /*7750*/  LDC R8, c[0x0][0x608] ;  /* 0x00018200ff087b82 */ /* 0x000e620000000800 */
[----:B------:R-:W-:-:S04]  /*7760*/  IMAD.WIDE.U32 R4, R3, R14, R16 ;  /* 0x0000000e03047225 */ /* 0x000fc800078e0010 */
[----:B------:R-:W-:Y:S01]  /*7770*/  IMAD R3, R3, R15, R0 ;  /* 0x0000000f03037224 */ /* 0x000fe200078e0200 */
[----:B------:R-:W-:Y:S02]  /*7780*/  I2FP.F32.U32 R0, R24 ;  /* 0x0000001800007245 */ /* 0x000fe40000201000 */
[----:B------:R-:W2:Y:S01]  /*7790*/  LDC R26, c[0x0][0x658] ;  /* 0x00019600ff1a7b82 */ /* 0x000ea20000000800 */
[----:B------:R-:W-:Y:S01]  /*77a0*/  IMAD.IADD R3, R5, 0x1, R3 ;  /* 0x0000000105037824 */ /* 0x000fe200078e0203 */
[----:B---3--:R-:W-:Y:S01]  /*77b0*/  ISETP.NE.U32.AND P0, PT, R28, RZ, PT ;  /* 0x000000ff1c00720c */ /* 0x008fe20003f05070 */
[----:B------:R-:W-:Y:S01]  /*77c0*/  FMUL R0, R0, UR4 ;  /* 0x0000000400007c20 */ /* 0x000fe20008400000 */
[----:B------:R-:W-:Y:S02]  /*77d0*/  IMAD.MOV.U32 R5, RZ, RZ, -0x1 ;  /* 0xffffffffff057424 */ /* 0x000fe400078e00ff */
[----:B------:R-:W-:Y:S01]  /*77e0*/  ISETP.NE.AND.EX P0, PT, R29, RZ, PT, P0 ;  /* 0x000000ff1d00720c */ /* 0x000fe20003f05300 */
[----:B------:R3:W4:Y:S01]  /*77f0*/  F2I.U32.TRUNC.NTZ R13, R0 ;  /* 0x00000000000d7305 */ /* 0x000722000020f000 */
[----:B------:R-:W3:Y:S01]  /*7800*/  LDC R15, c[0x0][0x148] ;  /* 0x00005200ff0f7b82 */ /* 0x000ee20000000800 */
[----:B0-----:R-:W-:-:S02]  /*7810*/  SHF.R.U64 R12, R4, R6, R3 ;  /* 0x00000006040c7219 */ /* 0x001fc40000001203 */
[----:B------:R-:W-:-:S05]  /*7820*/  SHF.R.U32.HI R3, RZ, R6, R3 ;  /* 0x00000006ff037219 */ /* 0x000fca0000011603 */
[----:B------:R-:W0:Y:S01]  /*7830*/  LDC R20, c[0x0][0x600] ;  /* 0x00018000ff147b82 */ /* 0x000e220000000800 */
[-CC-:B-1----:R-:W-:Y:S02]  /*7840*/  SHF.R.U64 R10, R12, R8.reuse, R3.reuse ;  /* 0x000000080c0a7219 */ /* 0x182fe40000001203 */
[----:B------:R-:W-:-:S05]  /*7850*/  SHF.R.U32.HI R3, RZ, R8, R3 ;  /* 0x00000008ff037219 */ /* 0x000fca0000011603 */
[----:B------:R-:W1:Y:S01]  /*7860*/  LDC R27, c[0x0][0x648] ;  /* 0x00019200ff1b7b82 */ /* 0x000e620000000800 */
[-C--:B--2---:R-:W-:Y:S02]  /*7870*/  SHF.L.U32 R4, R5, R26.reuse, RZ ;  /* 0x0000001a05047219 */ /* 0x084fe400000006ff */
[-CC-:B------:R-:W-:Y:S02]  /*7880*/  SHF.R.U64 R14, R10, R26.reuse, R3.reuse ;  /* 0x0000001a0a0e7219 */ /* 0x180fe40000001203 */
[----:B------:R-:W-:Y:S02]  /*7890*/  SHF.R.U32.HI R5, RZ, R26, R3 ;  /* 0x0000001aff057219 */ /* 0x000fe40000011603 */
[----:B------:R-:W-:Y:S01]  /*78a0*/  LOP3.LUT R25, RZ, R4, RZ, 0x33, !PT ;  /* 0x00000004ff197212 */ /* 0x000fe200078e33ff */
[----:B------:R-:W2:Y:S01]  /*78b0*/  LDC R30, c[0x0][0x638] ;  /* 0x00018e00ff1e7b82 */ /* 0x000ea20000000800 */
[----:B------:R-:W-:Y:S01]  /*78c0*/  SHF.L.U32 R26, R7, R26, RZ ;  /* 0x0000001a071a7219 */ /* 0x000fe200000006ff */
[----:B------:R-:W-:-:S06]  /*78d0*/  IMAD.MOV.U32 R4, RZ, RZ, R14 ;  /* 0x000000ffff047224 */ /* 0x000fcc00078e000e */
[----:B------:R-:W0:Y:S01]  /*78e0*/  LDC R31, c[0x0][0x610] ;  /* 0x00018400ff1f7b82 */ /* 0x000e220000000800 */
[----:B----4-:R-:W-:Y:S05]  /*78f0*/  @!P0 BRA `(.L_x_172) ;  /* 0x0000000000288947 */ /* 0x010fea0003800000 */
        /* <DEDUP_REMOVED lines=10> */
.L_x_172:
[----:B------:R-:W-:Y:S01]  /*79a0*/  ISETP.NE.AND P0, PT, R2, 0x1, PT ;  /* 0x000000010200780c */ /* 0x000fe20003f05270 */
[----:B0-----:R-:W-:Y:S01]  /*79b0*/  VIADD R7, R20, 0xffffffff ;  /* 0xffffffff14077836 */ /* 0x001fe20000000000 */
[----:B-1-3--:R-:W-:Y:S01]  /*79c0*/  SHF.R.U64 R0, R4, R27, R5 ;  /* 0x0000001b04007219 */ /* 0x00afe20000001205 */
[----:B------:R-:W-:Y:S01]  /*79d0*/  IMAD.MOV R13, RZ, RZ, -R13 ;  /* 0x000000ffff0d7224 */ /* 0x000fe200078e0a0d */
[----:B------:R-:W-:Y:S01]  /*79e0*/  LOP3.LUT R5, R10, R25, RZ, 0xc0, !PT ;  /* 0x000000190a057212 */ /* 0x000fe200078ec0ff */
[----:B------:R-:W-:Y:S01]  /*79f0*/  IMAD.MOV.U32 R4, RZ, RZ, 0x1 ;  /* 0x00000001ff047424 */ /* 0x000fe200078e00ff */
[----:B------:R-:W-:Y:S01]  /*7a00*/  LOP3.LUT R12, R12, R7, RZ, 0xc0, !PT ;  /* 0x000000070c0c7212 */ /* 0x000fe200078ec0ff */
[----:B------:R-:W-:Y:S02]  /*7a10*/  IMAD.MOV R3, RZ, RZ, -R0 ;  /* 0x000000ffff037224 */ /* 0x000fe400078e0a00 */
[----:B------:R-:W-:Y:S02]  /*7a20*/  IMAD R0, R26, R0, R5 ;  /* 0x000000001a007224 */ /* 0x000fe400078e0205 */
[----:B--2---:R-:W-:-:S02]  /*7a30*/  IMAD R3, R3, R30, R14 ;  /* 0x0000001e03037224 */ /* 0x004fc400078e020e */
[----:B------:R-:W-:Y:S02]  /*7a40*/  @P0 IMAD R21, R15, R13, R24 ;  /* 0x0000000d0f150224 */ /* 0x000fe400078e0218 */
[----:B------:R-:W-:Y:S01]  /*7a50*/  IMAD R5, R3, R20, R12 ;  /* 0x0000001403057224 */ /* 0x000fe200078e020c */
[----:B------:R-:W-:Y:S01]  /*7a60*/  PRMT R3, R4, 0x7610, R3 ;  /* 0x0000761004037816 */ /* 0x000fe20000000003 */
[----:B------:R-:W-:-:S05]  /*7a70*/  IMAD R0, R0, R31, R21 ;  /* 0x0000001f00007224 */ /* 0x000fca00078e0215 */
[----:B------:R-:W-:Y:S02]  /*7a80*/  SEL R104, R5, R0, !P0 ;  /* 0x0000000005687207 */ /* 0x000fe40004000000 */
[----:B------:R-:W-:-:S07]  /*7a90*/  SEL R0, R0, R5, !P0 ;  /* 0x0000000500007207 */ /* 0x000fce0004000000 */
.L_x_170:
[----:B------:R-:W-:Y:S01]  /*7aa0*/  LOP3.LUT P0, RZ, R3, 0xff, RZ, 0xc0, !PT ;  /* 0x000000ff03ff7812 */ /* 0x000fe2000780c0ff */
[----:B------:R-:W-:-:S12]  /*7ab0*/  IMAD.MOV.U32 R105, RZ, RZ, R0 ;  /* 0x000000ffff697224 */ /* 0x000fd800078e0000 */
[----:B------:R-:W-:Y:S05]  /*7ac0*/  @P0 BRA `(.L_x_173) ;  /* 0xffffff9800b00947 */ /* 0x000fea000383ffff */
[----:B------:R-:W-:Y:S05]  /*7ad0*/  EXIT ;  /* 0x000000000000794d */ /* 0x000fea0003800000 */
.L_x_8:
        /* <DEDUP_REMOVED lines=26> */
.L_x_175:
[----:B------:R-:W0:Y:S01]  /*7c80*/  LDC.64 R30, c[0x0][0x640] ;  /* 0x00019000ff1e7b82 */ /* 0x000e220000000a00 */
[-CC-:B------:R-:W-:Y:S01]  /*7c90*/  SHF.R.U64 R21, R14, R8.reuse, R15.reuse ;  /* 0x000000080e157219 */ /* 0x180fe2000000120f */
[----:B------:R-:W-:Y:S01]  /*7ca0*/  IMAD.MOV.U32 R27, RZ, RZ, 0x1 ;  /* 0x00000001ff1b7424 */ /* 0x000fe200078e00ff */
[----:B------:R-:W-:Y:S02]  /*7cb0*/  SHF.R.U32.HI R7, RZ, R8, R15 ;  /* 0x00000008ff077219 */ /* 0x000fe4000001160f */
[----:B------:R-:W-:-:S03]  /*7cc0*/  IADD3 R13, P0, RZ, -R21, RZ ;  /* 0x80000015ff0d7210 */ /* 0x000fc60007f1e0ff */
[----:B------:R-:W1:Y:S02]  /*7cd0*/  LDC R12, c[0x0][0x618] ;  /* 0x00018600ff0c7b82 */ /* 0x000e640000000800 */
[----:B------:R-:W-:Y:S02]  /*7ce0*/  IMAD.X R7, RZ, RZ, ~R7, P0 ;  /* 0x000000ffff077224 */ /* 0x000fe400000e0e07 */
[----:B------:R-:W-:-:S04]  /*7cf0*/  IMAD.WIDE.U32 R10, R13, R22, R16 ;  /* 0x000000160d0a7225 */ /* 0x000fc800078e0010 */
[----:B------:R-:W2:Y:S01]  /*7d00*/  LDC R14, c[0x0][0x608] ;  /* 0x00018200ff0e7b82 */ /* 0x000ea20000000800 */
[----:B------:R-:W-:-:S04]  /*7d10*/  IMAD R8, R7, R22, RZ ;  /* 0x0000001607087224 */ /* 0x000fc800078e02ff */
[----:B------:R-:W-:-:S03]  /*7d20*/  IMAD R7, R13, R23, R8 ;  /* 0x000000170d077224 */ /* 0x000fc600078e0208 */
[----:B------:R-:W3:Y:S01]  /*7d30*/  LDC R28, c[0x0][0x658] ;  /* 0x00019600ff1c7b82 */ /* 0x000ee20000000800 */
[----:B------:R-:W-:Y:S01]  /*7d40*/  IMAD.IADD R7, R11, 0x1, R7 ;  /* 0x000000010b077824 */ /* 0x000fe200078e0207 */
[----:B0-----:R-:W-:Y:S01]  /*7d50*/  ISETP.NE.U32.AND P0, PT, R30, RZ, PT ;  /* 0x000000ff1e00720c */ /* 0x001fe20003f05070 */
[----:B------:R-:W-:-:S03]  /*7d60*/  IMAD.MOV.U32 R11, RZ, RZ, -0x1 ;  /* 0xffffffffff0b7424 */ /* 0x000fc600078e00ff */
        /* <DEDUP_REMOVED lines=8> */
[-C--:B---3--:R-:W-:Y:S02]  /*7df0*/  SHF.L.U32 R10, R11, R28.reuse, RZ ;  /* 0x0000001c0b0a7219 */ /* 0x088fe400000006ff */
[--C-:B------:R-:W-:Y:S02]  /*7e00*/  SHF.R.U64 R26, R22, R28, R7.reuse ;  /* 0x0000001c161a7219 */ /* 0x100fe40000001207 */
[----:B------:R-:W-:Y:S02]  /*7e10*/  LOP3.LUT R29, RZ, R10, RZ, 0x33, !PT ;  /* 0x0000000aff1d7212 */ /* 0x000fe400078e33ff */
[----:B------:R-:W-:Y:S01]  /*7e20*/  SHF.R.U32.HI R11, RZ, R28, R7 ;  /* 0x0000001cff0b7219 */ /* 0x000fe20000011607 */
[----:B------:R-:W3:Y:S01]  /*7e30*/  LDC R32, c[0x0][0x610] ;  /* 0x00018400ff207b82 */ /* 0x000ee20000000800 */
[----:B------:R-:W-:Y:S01]  /*7e40*/  IMAD.MOV.U32 R10, RZ, RZ, R26 ;  /* 0x000000ffff0a7224 */ /* 0x000fe200078e001a */
[----:B------:R-:W-:Y:S06]  /*7e50*/  @!P0 BRA `(.L_x_176) ;  /* 0x0000000000288947 */ /* 0x000fec0003800000 */
        /* <DEDUP_REMOVED lines=10> */
.L_x_176:
[----:B------:R-:W-:Y:S02]  /*7f00*/  ISETP.NE.AND P0, PT, R2, 0x1, PT ;  /* 0x000000010200780c */ /* 0x000fe40003f05270 */
[----:B-1----:R-:W-:Y:S01]  /*7f10*/  SHF.R.U64 R8, R10, R8, R11 ;  /* 0x000000080a087219 */ /* 0x002fe2000000120b */
[----:B0-----:R-:W-:Y:S01]  /*7f20*/  VIADD R11, R23, 0xffffffff ;  /* 0xffffffff170b7836 */ /* 0x001fe20000000000 */
[----:B------:R-:W-:Y:S02]  /*7f30*/  SHF.L.U32 R27, R27, R28, RZ ;  /* 0x0000001c1b1b7219 */ /* 0x000fe400000006ff */
[----:B------:R-:W-:Y:S01]  /*7f40*/  LOP3.LUT R5, R22, R29, RZ, 0xc0, !PT ;  /* 0x0000001d16057212 */ /* 0x000fe200078ec0ff */
[----:B------:R-:W-:-:S04]  /*7f50*/  IMAD.MOV R7, RZ, RZ, -R8 ;  /* 0x000000ffff077224 */ /* 0x000fc800078e0a08 */
[----:B------:R-:W-:Y:S02]  /*7f60*/  IMAD R5, R27, R8, R5 ;  /* 0x000000081b057224 */ /* 0x000fe400078e0205 */
[----:B------:R-:W-:Y:S01]  /*7f70*/  @P0 IMAD R6, R9, R24, R4 ;  /* 0x0000001809060224 */ /* 0x000fe200078e0204 */
[----:B------:R-:W-:Y:S01]  /*7f80*/  LOP3.LUT R9, R20, R11, RZ, 0xc0, !PT ;  /* 0x0000000b14097212 */ /* 0x000fe200078ec0ff */
[----:B--2---:R-:W-:Y:S02]  /*7f90*/  IMAD R4, R7, R25, R26 ;  /* 0x0000001907047224 */ /* 0x004fe400078e021a */
[----:B---3--:R-:W-:Y:S02]  /*7fa0*/  IMAD R6, R5, R32, R6 ;  /* 0x0000002005067224 */ /* 0x008fe400078e0206 */
[----:B------:R-:W-:Y:S02]  /*7fb0*/  IMAD R5, R4, R23, R9 ;  /* 0x0000001704057224 */ /* 0x000fe400078e0209 */
[----:B------:R-:W-:-:S02]  /*7fc0*/  IMAD.MOV.U32 R8, RZ, RZ, 0x1 ;  /* 0x00000001ff087424 */ /* 0x000fc400078e00ff */
[----:B------:R-:W-:Y:S01]  /*7fd0*/  IMAD.MOV.U32 R7, RZ, RZ, R21 ;  /* 0x000000ffff077224 */ /* 0x000fe200078e0015 */
[----:B------:R-:W-:Y:S02]  /*7fe0*/  SEL R19, R5, R6, !P0 ;  /* 0x0000000605137207 */ /* 0x000fe40004000000 */
[----:B------:R-:W-:-:S07]  /*7ff0*/  SEL R20, R6, R5, !P0 ;  /* 0x0000000506147207 */ /* 0x000fce0004000000 */
.L_x_174:
[----:B------:R-:W-:-:S08]  /*8000*/  NOP ;  /* 0x0000000000007918 */ /* 0x000fd00000000000 */
[----:B------:R-:W0:-:S00]  /*8010*/  USETMAXREG.DEALLOC.CTAPOOL 0x28 ;  /* 0x00000028000079c8 */ /* 0x000e0000080e0500 */
[----:B0-----:R-:W-:-:S13]  /*8020*/  ISETP.NE.AND P0, PT, R3, RZ, PT ;  /* 0x000000ff0300720c */ /* 0x001fda0003f05270 */
[----:B------:R-:W-:Y:S05]  /*8030*/  @P0 EXIT ;  /* 0x000000000000094d */ /* 0x000fea0003800000 */
[----:B------:R-:W-:Y:S01]  /*8040*/  LOP3.LUT P0, RZ, R8, 0xff, RZ, 0xc0, !PT ;  /* 0x000000ff08ff7812 */ /* 0x000fe2000780c0ff */
[----:B------:R-:W-:Y:S02]  /*8050*/  IMAD.MOV.U32 R3, RZ, RZ, 0x1 ;  /* 0x00000001ff037424 */ /* 0x000fe400078e00ff */
[----:B------:R-:W-:-:S10]  /*8060*/  IMAD.MOV.U32 R8, RZ, RZ, RZ ;  /* 0x000000ffff087224 */ /* 0x000fd400078e00ff */
[----:B------:R-:W-:Y:S05]  /*8070*/  @!P0 BRA `(.L_x_177) ;  /* 0x0000000c00248947 */ /* 0x000fea0003800000 */
[----:B------:R-:W0:Y:S01]  /*8080*/  LDC R3, c[0x0][0x28c] ;  /* 0x0000a300ff037b82 */ /* 0x000e220000000800 */
[----:B------:R-:W1:Y:S01]  /*8090*/  S2R R10, SR_CgaCtaId ;  /* 0x00000000000a7919 */ /* 0x000e620000008800 */
[----:B------:R-:W-:Y:S01]  /*80a0*/  ULDC UR5, c[0x0][0x658] ;  /* 0x0001960000057ab9 */ /* 0x000fe20000000800 */
[----:B------:R-:W-:Y:S01]  /*80b0*/  UMOV UR6, 0xffffffff ;  /* 0xffffffff00067882 */ /* 0x000fe20000000000 */
[----:B------:R-:W-:Y:S01]  /*80c0*/  BSSY B0, `(.L_x_177) ;  /* 0x00000c4000007945 */ /* 0x000fe20003800000 */
[----:B------:R-:W-:Y:S01]  /*80d0*/  USHF.L.U32 UR6, UR6, UR5, URZ ;  /* 0x0000000506067299 */ /* 0x000fe2000800063f */
[----:B------:R-:W-:Y:S01]  /*80e0*/  IMAD.MOV.U32 R11, RZ, RZ, 0x1 ;  /* 0x00000001ff0b7424 */ /* 0x000fe200078e00ff */
[----:B------:R-:W-:Y:S01]  /*80f0*/  LOP3.LUT R13, R18, 0x2, RZ, 0xfc, !PT ;  /* 0x00000002120d7812 */ /* 0x000fe200078efcff */
[----:B------:R-:W-:Y:S01]  /*8100*/  IMAD.MOV.U32 R8, RZ, RZ, RZ ;  /* 0x000000ffff087224 */ /* 0x000fe200078e00ff */
[----:B------:R-:W-:Y:S01]  /*8110*/  ULDC UR4, c[0x0][0x600] ;  /* 0x0001800000047ab9 */ /* 0x000fe20000000800 */
[----:B------:R-:W-:Y:S01]  /*8120*/  UMOV UR7, 0x1 ;  /* 0x0000000100077882 */ /* 0x000fe20000000000 */
[----:B------:R-:W-:-:S02]  /*8130*/  UIADD3 UR15, UR4, -0x1, URZ ;  /* 0xffffffff040f7890 */ /* 0x000fc4000fffe03f */
[----:B------:R-:W-:Y:S02]  /*8140*/  USHF.L.U32 UR17, UR7, UR5, URZ ;  /* 0x0000000507117299 */ /* 0x000fe4000800063f */
[----:B------:R-:W-:Y:S01]  /*8150*/  ULOP3.LUT UR16, URZ, UR6, URZ, 0x33, !UPT ;  /* 0x000000063f107292 */ /* 0x000fe2000f8e333f */
[----:B------:R-:W-:Y:S01]  /*8160*/  ULDC.64 UR20, c[0x0][0x198] ;  /* 0x0000660000147ab9 */ /* 0x000fe20000000a00 */
[----:B0-----:R-:W-:-:S05]  /*8170*/  VIADD R3, R3, 0xf ;  /* 0x0000000f03037836 */ /* 0x001fca0000000000 */
[----:B------:R-:W-:-:S04]  /*8180*/  SHF.R.S32.HI R4, RZ, 0x1f, R3 ;  /* 0x0000001fff047819 */ /* 0x000fc80000011403 */
[----:B------:R-:W-:Y:S01]  /*8190*/  LEA.HI R4, R4, R3, RZ, 0x4 ;  /* 0x0000000304047211 */ /* 0x000fe200078f20ff */
[----:B------:R-:W-:Y:S01]  /*81a0*/  IMAD.MOV.U32 R3, RZ, RZ, 0x1 ;  /* 0x00000001ff037424 */ /* 0x000fe200078e00ff */
[----:B-1----:R-:W-:Y:S02]  /*81b0*/  LOP3.LUT R10, R10, 0x1, RZ, 0xc0, !PT ;  /* 0x000000010a0a7812 */ /* 0x002fe400078ec0ff */
[----:B------:R-:W-:-:S05]  /*81c0*/  SHF.R.S32.HI R9, RZ, 0x4, R4 ;  /* 0x00000004ff097819 */ /* 0x000fca0000011404 */
[----:B------:R-:W-:-:S07]  /*81d0*/  VIADD R12, R9, 0x1 ;  /* 0x00000001090c7836 */ /* 0x000fce0000000000 */
.L_x_188:
[----:B------:R-:W-:-:S03]  /*81e0*/  UMOV UR4, 0xffffffff ;  /* 0xffffffff00047882 */ /* 0x000fc60000000000 */
[----:B------:R-:W-:Y:S05]  /*81f0*/  BRA.DIV UR4, `(.L_x_178) ;  /* 0x0000001604607947 */ /* 0x000fea000b800000 */
[----:B------:R-:W-:-:S13]  /*8200*/  ELECT P6, URZ, PT ;  /* 0x00000000003f782f */ /* 0x000fda00038c0000 */
.L_x_211:
[----:B------:R-:W0:Y:S01]  /*8210*/  LDC R4, c[0x0][0x28c] ;  /* 0x0000a300ff047b82 */ /* 0x000e220000000800 */
[----:B------:R-:W-:Y:S01]  /*8220*/  BSSY B1, `(.L_x_179) ;  /* 0x000003a000017945 */ /* 0x000fe20003800000 */
[----:B0-----:R-:W-:-:S13]  /*8230*/  ISETP.LT.OR P6, PT, R4, 0x1, !P6 ;  /* 0x000000010400780c */ /* 0x001fda00077c1670 */
[----:B------:R-:W-:Y:S05]  /*8240*/  @P6 BRA `(.L_x_180) ;  /* 0x0000000000dc6947 */ /* 0x000fea0003800000 */
[----:B------:R-:W-:Y:S02]  /*8250*/  IMAD R19, R19, 0x2, R10 ;  /* 0x0000000213137824 */ /* 0x000fe400078e020a */
[----:B------:R-:W-:Y:S02]  /*8260*/  IMAD R20, R20, 0x180, RZ ;  /* 0x0000018014147824 */ /* 0x000fe400078e02ff */
[----:B------:R-:W-:Y:S02]  /*8270*/  IMAD.MOV.U32 R23, RZ, RZ, RZ ;  /* 0x000000ffff177224 */ /* 0x000fe400078e00ff */
[----:B------:R-:W-:Y:S02]  /*8280*/  IMAD.MOV.U32 R4, RZ, RZ, R12 ;  /* 0x000000ffff047224 */ /* 0x000fe400078e000c */
[----:B------:R-:W-:Y:S02]  /*8290*/  IMAD.MOV.U32 R5, RZ, RZ, R3 ;  /* 0x000000ffff057224 */ /* 0x000fe400078e0003 */
[----:B------:R-:W-:-:S02]  /*82a0*/  IMAD.MOV.U32 R15, RZ, RZ, R8 ;  /* 0x000000ffff0f7224 */ /* 0x000fc400078e0008 */
[----:B------:R-:W-:-:S07]  /*82b0*/  IMAD R19, R19, 0x18, RZ ;  /* 0x0000001813137824 */ /* 0x000fce00078e02ff */
.L_x_183:
[----:B------:R-:W0:Y:S01]  /*82c0*/  S2R R21, SR_CgaCtaId ;  /* 0x0000000000157919 */ /* 0x000e220000008800 */
[----:B------:R-:W-:Y:S02]  /*82d0*/  MOV R6, 0x400 ;  /* 0x0000040000067802 */ /* 0x000fe40000000f00 */
[----:B------:R-:W-:-:S13]  /*82e0*/  ISETP.NE.AND P1, PT, R0, RZ, PT ;  /* 0x000000ff0000720c */ /* 0x000fda0003f25270 */
[----:B------:R-:W1:Y:S01]  /*82f0*/  @!P1 LDC R14, c[0x0][0x500] ;  /* 0x00014000ff0e9b82 */ /* 0x000e620000000800 */
[----:B0-----:R-:W-:Y:S02]  /*8300*/  LEA R22, R21, R6, 0x18 ;  /* 0x0000000615167211 */ /* 0x001fe400078ec0ff */
[----:B------:R-:W-:-:S03]  /*8310*/  SHF.L.U32 R6, R5, 0x1f, RZ ;  /* 0x0000001f05067819 */ /* 0x000fc600000006ff */
[----:B------:R-:W-:-:S04]  /*8320*/  IMAD R21, R15, 0x8, R22 ;  /* 0x000000080f157824 */ /* 0x000fc800078e0216 */
[----:B------:R-:W0:Y:S02]  /*8330*/  SYNCS.PHASECHK.TRANS64.TRYWAIT P0, [R21+URZ+0x80], R6 ;  /* 0x00008006150075a7 */ /* 0x000e24000800017f */
[----:B01----:R-:W-:Y:S05]  /*8340*/  @!P0 BRA `(.L_x_181) ;  /* 0x00000014002c8947 */ /* 0x003fea0003800000 */
.L_x_212:
[----:B0-----:R-:W-:Y:S01]  /*8350*/  PRMT R6, R13, 0x9910, RZ ;  /* 0x000099100d067816 */ /* 0x001fe200000000ff */
[----:B------:R0:W-:Y:S03]  /*8360*/  @!P1 SYNCS.ARRIVE.TRANS64 RZ, [R21+URZ], R14 ;  /* 0x0000000e15ff99a7 */ /* 0x0001e6000800003f */
[----:B------:R-:W-:-:S13]  /*8370*/  ISETP.NE.AND P0, PT, R6, 0x2, PT ;  /* 0x000000020600780c */ /* 0x000fda0003f05270 */
[----:B0-----:R-:W-:Y:S05]  /*8380*/  @P0 BRA `(.L_x_182) ;  /* 0x0000000000040947 */ /* 0x001fea0003800000 */
[----:B------:R-:W-:Y:S01]  /*8390*/  BPT.TRAP 0x1 ;  /* 0x000000040000795c */ /* 0x000fe20000300000 */
.L_x_182:
[----:B------:R-:W-:Y:S01]  /*83a0*/  IMAD R6, R15, 0x2, R10 ;  /* 0x000000020f067824 */ /* 0x000fe200078e020a */
[----:B------:R-:W-:Y:S01]  /*83b0*/  R2UR UR9, R21 ;  /* 0x00000000150972ca */ /* 0x000fe200000e0000 */
[--C-:B------:R-:W-:Y:S01]  /*83c0*/  IMAD R14, R15, 0x3000, R22.reuse ;  /* 0x000030000f0e7824 */ /* 0x100fe200078e0216 */
[----:B------:R-:W-:Y:S01]  /*83d0*/  UIADD3 UR4, UP0, UR20, 0xf0, URZ ;  /* 0x000000f014047890 */ /* 0x000fe2000ff1e03f */
[----:B------:R-:W-:Y:S01]  /*83e0*/  IMAD R6, R6, 0x180, RZ ;  /* 0x0000018006067824 */ /* 0x000fe200078e02ff */
[----:B------:R-:W-:Y:S01]  /*83f0*/  R2UR UR11, R20 ;  /* 0x00000000140b72ca */ /* 0x000fe200000e0000 */
[----:B------:R-:W-:Y:S01]  /*8400*/  VIADD R4, R4, 0xffffffff ;  /* 0xffffffff04047836 */ /* 0x000fe20000000000 */
[----:B------:R-:W-:Y:S01]  /*8410*/  R2UR UR5, R14 ;  /* 0x000000000e0572ca */ /* 0x000fe200000e0000 */
[----:B------:R-:W-:Y:S01]  /*8420*/  IMAD R6, R6, 0x2, R22 ;  /* 0x0000000206067824 */ /* 0x000fe200078e0216 */
[----:B------:R-:W-:Y:S01]  /*8430*/  R2UR UR10, R23 ;  /* 0x00000000170a72ca */ /* 0x000fe200000e0000 */
[----:B------:R-:W-:Y:S01]  /*8440*/  UIADD3 UR22, UP1, UR20, 0x1f0, URZ ;  /* 0x000001f014167890 */ /* 0x000fe2000ff3e03f */
[----:B------:R-:W-:Y:S01]  /*8450*/  R2UR UR12, R7 ;  /* 0x00000000070c72ca */ /* 0x000fe200000e0000 */
[----:B------:R-:W-:Y:S01]  /*8460*/  VIADD R15, R15, 0x1 ;  /* 0x000000010f0f7836 */ /* 0x000fe20000000000 */
[----:B------:R-:W-:Y:S01]  /*8470*/  R2UR UR8, R6 ;  /* 0x00000000060872ca */ /* 0x000fe200000e0000 */
[----:B------:R-:W-:Y:S01]  /*8480*/  UIADD3.X UR23, URZ, UR21, URZ, UP1, !UPT ;  /* 0x000000153f177290 */ /* 0x000fe20008ffe43f */
[----:B------:R-:W-:Y:S01]  /*8490*/  R2UR UR18, R19 ;  /* 0x00000000131272ca */ /* 0x000fe200000e0000 */
[----:B------:R-:W-:Y:S01]  /*84a0*/  UMOV UR6, 0x0 ;  /* 0x0000000000067882 */ /* 0x000fe20000000000 */
[----:B------:R-:W-:Y:S01]  /*84b0*/  ISETP.GT.AND P1, PT, R4, 0x1, PT ;  /* 0x000000010400780c */ /* 0x000fe20003f24270 */
[----:B------:R-:W-:Y:S01]  /*84c0*/  UMOV UR7, 0x10000000 ;  /* 0x1000000000077882 */ /* 0x000fe20000000000 */
[----:B------:R-:W-:Y:S01]  /*84d0*/  ISETP.NE.AND P0, PT, R15, 0x10, PT ;  /* 0x000000100f00780c */ /* 0x000fe20003f05270 */
[----:B------:R-:W-:Y:S01]  /*84e0*/  UIADD3 UR13, UR5, 0x200, URZ ;  /* 0x00000200050d7890 */ /* 0x000fe2000fffe03f */
[----:B------:R-:W-:Y:S01]  /*84f0*/  VIADD R23, R23, 0x10 ;  /* 0x0000001017177836 */ /* 0x000fe20000000000 */
[----:B------:R-:W-:Y:S01]  /*8500*/  UIADD3.X UR5, URZ, UR21, URZ, UP0, !UPT ;  /* 0x000000153f057290 */ /* 0x000fe200087fe43f */
[----:B------:R-:W-:Y:S01]  /*8510*/  SEL R6, RZ, 0x1, P0 ;  /* 0x00000001ff067807 */ /* 0x000fe20000000000 */
[----:B------:R-:W-:Y:S01]  /*8520*/  UMOV UR19, 0x30000 ;  /* 0x0003000000137882 */ /* 0x000fe20000000000 */
[----:B------:R-:W-:Y:S01]  /*8530*/  SEL R15, R15, RZ, P0 ;  /* 0x000000ff0f0f7207 */ /* 0x000fe20000000000 */
[----:B------:R-:W-:Y:S01]  /*8540*/  UIADD3 UR14, UR8, 0x30200, URZ ;  /* 0x00030200080e7890 */ /* 0x000fe2000fffe03f */
[----:B------:R-:W-:-:S02]  /*8550*/  LOP3.LUT R5, R5, R6, RZ, 0x3c, !PT ;  /* 0x0000000605057212 */ /* 0x000fc400078e3cff */
[----:B------:R-:W-:Y:S02]  /*8560*/  UMOV UR8, UR13 ;  /* 0x0000000d00087c82 */ /* 0x000fe40008000000 */
[----:B------:R0:W-:Y:S02]  /*8570*/  UTMALDG.3D [UR8], [UR4], desc[UR6] ;  /* 0x00000608040075b4 */ /* 0x0001e40008011000 */
[----:B0-----:R-:W-:Y:S01]  /*8580*/  UMOV UR8, UR14 ;  /* 0x0000000e00087c82 */ /* 0x001fe20008000000 */
[----:B------:R-:W-:Y:S02]  /*8590*/  UMOV UR11, UR18 ;  /* 0x00000012000b7c82 */ /* 0x000fe40008000000 */
[----:B------:R0:W-:Y:S02]  /*85a0*/  UTMALDG.3D.MULTICAST [UR8], [UR22], UR19, desc[UR6] ;  /* 0x00000608160073b4 */ /* 0x0001e40008011813 */
[----:B0-----:R-:W-:Y:S05]  /*85b0*/  @P1 BRA `(.L_x_183) ;  /* 0xfffffffc00401947 */ /* 0x001fea000383ffff */
.L_x_180:
[----:B------:R-:W-:Y:S05]  /*85c0*/  BSYNC B1 ;  /* 0x0000000000017941 */ /* 0x000fea0003800000 */
.L_x_179:
[----:B------:R-:W-:Y:S01]  /*85d0*/  LOP3.LUT P1, RZ, R11, 0xff, RZ, 0xc0, !PT ;  /* 0x000000ff0bff7812 */ /* 0x000fe2000782c0ff */
[----:B------:R-:W-:Y:S01]  /*85e0*/  IMAD.IADD R8, R9, 0x1, R8 ;  /* 0x0000000109087824 */ /* 0x000fe200078e0208 */
[----:B------:R-:W-:Y:S01]  /*85f0*/  IADD3 R16, P2, R16, UR36, RZ ;  /* 0x0000002410107c10 */ /* 0x000fe2000ff5e0ff */
[----:B------:R-:W-:Y:S01]  /*8600*/  ULDC.64 UR4, c[0x0][0x650] ;  /* 0x0001940000047ab9 */ /* 0x000fe20000000a00 */
[----:B------:R-:W-:Y:S01]  /*8610*/  BSSY B1, `(.L_x_184) ;  /* 0x000006c000017945 */ /* 0x000fe20003800000 */
[----:B------:R-:W-:Y:S01]  /*8620*/  IMAD.MOV.U32 R20, RZ, RZ, -0x1 ;  /* 0xffffffffff147424 */ /* 0x000fe200078e00ff */
[----:B------:R-:W-:Y:S01]  /*8630*/  SHF.R.U32.HI R4, RZ, 0x4, R8 ;  /* 0x00000004ff047819 */ /* 0x000fe20000011608 */
[----:B------:R-:W-:Y:S01]  /*8640*/  IMAD.MOV.U32 R19, RZ, RZ, -0x1 ;  /* 0xffffffffff137424 */ /* 0x000fe200078e00ff */
[----:B------:R-:W-:Y:S01]  /*8650*/  ISETP.GT.U32.AND P0, PT, R8, 0xf, PT ;  /* 0x0000000f0800780c */ /* 0x000fe20003f04070 */
[----:B------:R-:W-:Y:S01]  /*8660*/  IMAD.MOV.U32 R7, RZ, RZ, -0x1 ;  /* 0xffffffffff077424 */ /* 0x000fe200078e00ff */
[----:B------:R-:W-:-:S02]  /*8670*/  LOP3.LUT R4, R4, 0x1, RZ, 0xc0, !PT ;  /* 0x0000000104047812 */ /* 0x000fc400078ec0ff */
[----:B------:R-:W-:Y:S01]  /*8680*/  ISETP.LT.U32.AND P0, PT, R9, 0x10, P0 ;  /* 0x000000100900780c */ /* 0x000fe20000701070 */
[----:B------:R-:W0:Y:S01]  /*8690*/  @P1 S2R R6, SR_CgaCtaId ;  /* 0x0000000000061919 */ /* 0x000e220000008800 */
[----:B------:R-:W-:Y:S02]  /*86a0*/  @P1 MOV R5, 0x400 ;  /* 0x0000040000051802 */ /* 0x000fe40000000f00 */
[----:B------:R-:W-:Y:S02]  /*86b0*/  IADD3.X R17, R17, UR42, RZ, P2, !PT ;  /* 0x0000002a11117c10 */ /* 0x000fe400097fe4ff */
[----:B------:R-:W-:Y:S02]  /*86c0*/  ISETP.GE.U32.AND P2, PT, R16, UR4, PT ;  /* 0x0000000410007c0c */ /* 0x000fe4000bf46070 */
[----:B------:R-:W-:Y:S02]  /*86d0*/  LOP3.LUT R8, R8, 0xf, RZ, 0xc0, !PT ;  /* 0x0000000f08087812 */ /* 0x000fe400078ec0ff */
[----:B------:R-:W-:-:S02]  /*86e0*/  PRMT R11, RZ, 0x7610, R11 ;  /* 0x00007610ff0b7816 */ /* 0x000fc4000000000b */
[----:B0-----:R-:W-:-:S04]  /*86f0*/  @P1 LEA R5, R6, R5, 0x18 ;  /* 0x0000000506051211 */ /* 0x001fc800078ec0ff */
[----:B------:R0:W-:Y:S01]  /*8700*/  @P1 SYNCS.ARRIVE.TRANS64.A1T0 RZ, [R5+URZ+0x118], RZ ;  /* 0x000118ff05ff19a7 */ /* 0x0001e2000810003f */
[----:B------:R-:W-:Y:S02]  /*8710*/  ISETP.NE.U32.AND P1, PT, R4, 0x1, PT ;  /* 0x000000010400780c */ /* 0x000fe40003f25070 */
[----:B------:R-:W-:Y:S02]  /*8720*/  SEL R4, RZ, 0x1, !P0 ;  /* 0x00000001ff047807 */ /* 0x000fe40004000000 */
[----:B------:R-:W-:Y:S02]  /*8730*/  ISETP.GE.U32.AND.EX P0, PT, R17, UR5, PT, P2 ;  /* 0x0000000511007c0c */ /* 0x000fe4000bf06120 */
[----:B------:R-:W-:-:S04]  /*8740*/  ISETP.GT.U32.AND P1, PT, R9, 0xf, !P1 ;  /* 0x0000000f0900780c */ /* 0x000fc80004f24070 */
[----:B0-----:R-:W-:-:S04]  /*8750*/  SEL R5, RZ, 0x1, !P1 ;  /* 0x00000001ff057807 */ /* 0x001fc80004800000 */
[--C-:B------:R-:W-:Y:S02]  /*8760*/  LOP3.LUT R3, R5, R3, R4.reuse, 0x96, !PT ;  /* 0x0000000305037212 */ /* 0x100fe400078e9604 */
[----:B------:R-:W-:Y:S01]  /*8770*/  PRMT R4, RZ, 0x7610, R4 ;  /* 0x00007610ff047816 */ /* 0x000fe20000000004 */
[----:B------:R-:W-:Y:S06]  /*8780*/  @P0 BRA `(.L_x_185) ;  /* 0x0000000400500947 */ /* 0x000fec0003800000 */
[----:B------:R-:W0:Y:S01]  /*8790*/  S2R R19, SR_CTAID.X ;  /* 0x0000000000137919 */ /* 0x000e220000002500 */
[----:B------:R-:W-:Y:S01]  /*87a0*/  ULDC.64 UR4, c[0x0][0x628] ;  /* 0x00018a0000047ab9 */ /* 0x000fe20000000a00 */
[----:B------:R-:W1:Y:S01]  /*87b0*/  LDC R20, c[0x0][0x144] ;  /* 0x00005100ff147b82 */ /* 0x000e620000000800 */
[----:B------:R-:W-:Y:S01]  /*87c0*/  ISETP.NE.U32.AND P0, PT, RZ, UR4, PT ;  /* 0x00000004ff007c0c */ /* 0x000fe2000bf05070 */
[----:B------:R-:W2:Y:S01]  /*87d0*/  S2R R14, SR_CTAID.Y ;  /* 0x00000000000e7919 */ /* 0x000ea20000002600 */
[----:B------:R-:W-:Y:S01]  /*87e0*/  ULDC UR7, c[0x0][0x630] ;  /* 0x00018c0000077ab9 */ /* 0x000fe20000000800 */
[----:B------:R-:W-:Y:S01]  /*87f0*/  ULDC UR8, c[0x0][0x150] ;  /* 0x0000540000087ab9 */ /* 0x000fe20000000800 */
[----:B------:R-:W-:Y:S01]  /*8800*/  ISETP.NE.AND.EX P0, PT, RZ, UR5, PT, P0 ;  /* 0x00000005ff007c0c */ /* 0x000fe2000bf05300 */
[----:B------:R-:W-:Y:S02]  /*8810*/  IMAD.MOV.U32 R4, RZ, RZ, R16 ;  /* 0x000000ffff047224 */ /* 0x000fe400078e0010 */
[----:B------:R-:W-:Y:S01]  /*8820*/  IMAD.MOV.U32 R5, RZ, RZ, R17 ;  /* 0x000000ffff057224 */ /* 0x000fe200078e0011 */
[----:B0-----:R-:W-:-:S09]  /*8830*/  I2FP.F32.U32 R21, R19 ;  /* 0x0000001300157245 */ /* 0x001fd20000201000 */
[----:B------:R-:W-:Y:S05]  /*8840*/  @!P0 BRA `(.L_x_186) ;  /* 0x0000000000288947 */ /* 0x000fea0003800000 */
[----:B------:R-:W-:Y:S02]  /*8850*/  ULDC UR6, c[0x0][0x634] ;  /* 0x00018d0000067ab9 */ /* 0x000fe40000000800 */
[----:B------:R-:W-:-:S05]  /*8860*/  IADD3 R5, P0, R16, UR6, RZ ;  /* 0x0000000610057c10 */ /* 0x000fca000ff1e0ff */
[----:B------:R-:W-:-:S04]  /*8870*/  IMAD.X R15, RZ, RZ, R17, P0 ;  /* 0x000000ffff0f7224 */ /* 0x000fc800000e0611 */
[----:B------:R-:W-:-:S04]  /*8880*/  IMAD.WIDE.U32 R6, R15, UR4, RZ ;  /* 0x000000040f067c25 */ /* 0x000fc8000f8e00ff */
[----:B------:R-:W-:-:S04]  /*8890*/  IMAD.WIDE.U32 R6, P0, R5, UR5, R6 ;  /* 0x0000000505067c25 */ /* 0x000fc8000f800006 */
[----:B------:R-:W-:-:S04]  /*88a0*/  IMAD.WIDE.U32 R4, R5, UR4, RZ ;  /* 0x0000000405047c25 */ /* 0x000fc8000f8e00ff */
[----:B------:R-:W-:Y:S01]  /*88b0*/  IMAD.MOV.U32 R4, RZ, RZ, R7 ;  /* 0x000000ffff047224 */ /* 0x000fe200078e0007 */
[----:B------:R-:W-:Y:S01]  /*88c0*/  IADD3 RZ, P1, R5, R6, RZ ;  /* 0x0000000605ff7210 */ /* 0x000fe20007f3e0ff */
[----:B------:R-:W-:-:S04]  /*88d0*/  IMAD.X R5, RZ, RZ, RZ, P0 ;  /* 0x000000ffff057224 */ /* 0x000fc800000e06ff */
[----:B------:R-:W-:-:S08]  /*88e0*/  IMAD.WIDE.U32.X R4, R15, UR5, R4, P1 ;  /* 0x000000050f047c25 */ /* 0x000fd000088e0404 */
.L_x_186:
[----:B------:R-:W-:Y:S01]  /*88f0*/  FMUL R21, R21, UR8 ;  /* 0x0000000815157c20 */ /* 0x000fe20008400000 */
[--C-:B------:R-:W-:Y:S01]  /*8900*/  SHF.R.U64 R15, R4, UR7, R5.reuse ;  /* 0x00000007040f7c19 */ /* 0x100fe20008001205 */
[----:B------:R-:W-:Y:S01]  /*8910*/  ULDC.64 UR4, c[0x0][0x620] ;  /* 0x0001880000047ab9 */ /* 0x000fe20000000a00 */
[----:B------:R-:W-:Y:S01]  /*8920*/  SHF.R.U32.HI R4, RZ, UR7, R5 ;  /* 0x00000007ff047c19 */ /* 0x000fe20008011605 */
[----:B------:R-:W-:Y:S01]  /*8930*/  ULDC.64 UR6, c[0x0][0x640] ;  /* 0x0001900000067ab9 */ /* 0x000fe20000000a00 */
[----:B------:R-:W-:Y:S01]  /*8940*/  IADD3 R5, P0, RZ, -R15, RZ ;  /* 0x8000000fff057210 */ /* 0x000fe20007f1e0ff */
[----:B------:R-:W0:Y:S04]  /*8950*/  F2I.U32.TRUNC.NTZ R21, R21 ;  /* 0x0000001500157305 */ /* 0x000e28000020f000 */
[----:B------:R-:W-:Y:S01]  /*8960*/  IMAD.X R4, RZ, RZ, ~R4, P0 ;  /* 0x000000ffff047224 */ /* 0x000fe200000e0e04 */
[----:B------:R-:W-:-:S03]  /*8970*/  ISETP.NE.U32.AND P0, PT, RZ, UR6, PT ;  /* 0x00000006ff007c0c */ /* 0x000fc6000bf05070 */
[----:B------:R-:W-:Y:S01]  /*8980*/  IMAD R4, R4, UR4, RZ ;  /* 0x0000000404047c24 */ /* 0x000fe2000f8e02ff */
[----:B------:R-:W-:-:S03]  /*8990*/  ISETP.NE.AND.EX P0, PT, RZ, UR7, PT, P0 ;  /* 0x00000007ff007c0c */ /* 0x000fc6000bf05300 */
[C---:B------:R-:W-:Y:S01]  /*89a0*/  IMAD R7, R5.reuse, UR5, R4 ;  /* 0x0000000505077c24 */ /* 0x040fe2000f8e0204 */
[----:B------:R-:W-:Y:S01]  /*89b0*/  ULDC UR5, c[0x0][0x154] ;  /* 0x0000550000057ab9 */ /* 0x000fe20000000800 */
[----:B------:R-:W-:Y:S01]  /*89c0*/  IMAD.WIDE.U32 R4, R5, UR4, R16 ;  /* 0x0000000405047c25 */ /* 0x000fe2000f8e0010 */
[----:B------:R-:W-:-:S03]  /*89d0*/  ULDC UR4, c[0x0][0x618] ;  /* 0x0001860000047ab9 */ /* 0x000fc60000000800 */
[----:B0-----:R-:W-:Y:S02]  /*89e0*/  IMAD.MOV R6, RZ, RZ, -R21 ;  /* 0x000000ffff067224 */ /* 0x001fe400078e0a15 */
[----:B------:R-:W0:Y:S01]  /*89f0*/  LDC R21, c[0x0][0x148] ;  /* 0x00005200ff157b82 */ /* 0x000e220000000800 */
[----:B------:R-:W-:Y:S02]  /*8a00*/  IMAD.IADD R5, R5, 0x1, R7 ;  /* 0x0000000105057824 */ /* 0x000fe400078e0207 */
[----:B-1----:R-:W-:Y:S01]  /*8a10*/  IMAD R19, R20, R6, R19 ;  /* 0x0000000614137224 */ /* 0x002fe200078e0213 */
[----:B--2---:R-:W-:Y:S02]  /*8a20*/  I2FP.F32.U32 R6, R14 ;  /* 0x0000000e00067245 */ /* 0x004fe40000201000 */
[--C-:B------:R-:W-:Y:S02]  /*8a30*/  SHF.R.U64 R20, R4, UR4, R5.reuse ;  /* 0x0000000404147c19 */ /* 0x100fe40008001205 */
[----:B------:R-:W-:Y:S01]  /*8a40*/  SHF.R.U32.HI R5, RZ, UR4, R5 ;  /* 0x00000004ff057c19 */ /* 0x000fe20008011605 */
[----:B------:R-:W-:Y:S01]  /*8a50*/  FMUL R6, R6, UR5 ;  /* 0x0000000506067c20 */ /* 0x000fe20008400000 */
[----:B------:R-:W-:-:S02]  /*8a60*/  ULDC UR4, c[0x0][0x608] ;  /* 0x0001820000047ab9 */ /* 0x000fc40000000800 */
[--C-:B------:R-:W-:Y:S01]  /*8a70*/  SHF.R.U64 R23, R20, UR4, R5.reuse ;  /* 0x0000000414177c19 */ /* 0x100fe20008001205 */
[----:B------:R1:W2:Y:S01]  /*8a80*/  F2I.U32.TRUNC.NTZ R24, R6 ;  /* 0x0000000600187305 */ /* 0x0002a2000020f000 */
[----:B------:R-:W-:Y:S01]  /*8a90*/  SHF.R.U32.HI R4, RZ, UR4, R5 ;  /* 0x00000004ff047c19 */ /* 0x000fe20008011605 */
[----:B------:R-:W-:-:S03]  /*8aa0*/  ULDC UR4, c[0x0][0x658] ;  /* 0x0001960000047ab9 */ /* 0x000fc60000000800 */
[--C-:B------:R-:W-:Y:S02]  /*8ab0*/  SHF.R.U64 R22, R23, UR4, R4.reuse ;  /* 0x0000000417167c19 */ /* 0x100fe40008001204 */
[----:B------:R-:W-:-:S03]  /*8ac0*/  SHF.R.U32.HI R25, RZ, UR4, R4 ;  /* 0x00000004ff197c19 */ /* 0x000fc60008011604 */
[----:B------:R-:W-:Y:S02]  /*8ad0*/  IMAD.MOV.U32 R4, RZ, RZ, R22 ;  /* 0x000000ffff047224 */ /* 0x000fe400078e0016 */
[----:B------:R-:W-:Y:S01]  /*8ae0*/  IMAD.MOV.U32 R5, RZ, RZ, R25 ;  /* 0x000000ffff057224 */ /* 0x000fe200078e0019 */
[----:B-1----:R-:W-:Y:S06]  /*8af0*/  @!P0 BRA `(.L_x_187) ;  /* 0x0000000000288947 */ /* 0x002fec0003800000 */
        /* <DEDUP_REMOVED lines=10> */
.L_x_187:
[----:B------:R-:W-:Y:S01]  /*8ba0*/  ISETP.NE.AND P0, PT, R2, 0x1, PT ;  /* 0x000000010200780c */ /* 0x000fe20003f05270 */
[----:B------:R-:W-:Y:S01]  /*8bb0*/  ULDC UR4, c[0x0][0x648] ;  /* 0x0001920000047ab9 */ /* 0x000fe20000000800 */
[----:B------:R-:W-:Y:S01]  /*8bc0*/  LOP3.LUT R23, R23, UR16, RZ, 0xc0, !PT ;  /* 0x0000001017177c12 */ /* 0x000fe2000f8ec0ff */
[----:B--2---:R-:W-:Y:S01]  /*8bd0*/  IMAD.MOV R24, RZ, RZ, -R24 ;  /* 0x000000ffff187224 */ /* 0x004fe200078e0a18 */
[----:B------:R-:W-:Y:S01]  /*8be0*/  SHF.R.U64 R4, R4, UR4, R5 ;  /* 0x0000000404047c19 */ /* 0x000fe20008001205 */
[----:B------:R-:W-:Y:S01]  /*8bf0*/  ULDC UR4, c[0x0][0x638] ;  /* 0x00018e0000047ab9 */ /* 0x000fe20000000800 */
[----:B------:R-:W-:Y:S01]  /*8c00*/  LOP3.LUT R7, R20, UR15, RZ, 0xc0, !PT ;  /* 0x0000000f14077c12 */ /* 0x000fe2000f8ec0ff */
[----:B------:R-:W-:Y:S02]  /*8c10*/  ULDC UR5, c[0x0][0x610] ;  /* 0x0001840000057ab9 */ /* 0x000fe40000000800 */
[----:B------:R-:W-:Y:S02]  /*8c20*/  IMAD.MOV R5, RZ, RZ, -R4 ;  /* 0x000000ffff057224 */ /* 0x000fe400078e0a04 */
[----:B------:R-:W-:-:S02]  /*8c30*/  IMAD R4, R4, UR17, R23 ;  /* 0x0000001104047c24 */ /* 0x000fc4000f8e0217 */
[----:B0-----:R-:W-:Y:S02]  /*8c40*/  @P0 IMAD R19, R21, R24, R14 ;  /* 0x0000001815130224 */ /* 0x001fe400078e020e */
[----:B------:R-:W-:Y:S01]  /*8c50*/  IMAD R22, R5, UR4, R22 ;  /* 0x0000000405167c24 */ /* 0x000fe2000f8e0216 */
[----:B------:R-:W-:Y:S01]  /*8c60*/  ULDC UR4, c[0x0][0x600] ;  /* 0x0001800000047ab9 */ /* 0x000fe20000000800 */
[----:B------:R-:W-:Y:S02]  /*8c70*/  IMAD R20, R4, UR5, R19 ;  /* 0x0000000504147c24 */ /* 0x000fe4000f8e0213 */
[----:B------:R-:W-:Y:S02]  /*8c80*/  IMAD R5, R22, UR4, R7 ;  /* 0x0000000416057c24 */ /* 0x000fe4000f8e0207 */
[----:B------:R-:W-:Y:S02]  /*8c90*/  IMAD.MOV.U32 R4, RZ, RZ, 0x1 ;  /* 0x00000001ff047424 */ /* 0x000fe400078e00ff */
[----:B------:R-:W-:Y:S01]  /*8ca0*/  IMAD.MOV.U32 R7, RZ, RZ, R15 ;  /* 0x000000ffff077224 */ /* 0x000fe200078e000f */
[----:B------:R-:W-:-:S02]  /*8cb0*/  SEL R19, R5, R20, !P0 ;  /* 0x0000001405137207 */ /* 0x000fc40004000000 */
[----:B------:R-:W-:-:S07]  /*8cc0*/  SEL R20, R20, R5, !P0 ;  /* 0x0000000514147207 */ /* 0x000fce0004000000 */
.L_x_185:
[----:B------:R-:W-:Y:S05]  /*8cd0*/  BSYNC B1 ;  /* 0x0000000000017941 */ /* 0x000fea0003800000 */
.L_x_184:
[----:B------:R-:W-:-:S13]  /*8ce0*/  LOP3.LUT P0, RZ, R4, 0xff, RZ, 0xc0, !PT ;  /* 0x000000ff04ff7812 */ /* 0x000fda000780c0ff */
[----:B------:R-:W-:Y:S05]  /*8cf0*/  @P0 BRA `(.L_x_188) ;  /* 0xfffffff400380947 */ /* 0x000fea000383ffff */
[----:B------:R-:W-:Y:S05]  /*8d00*/  BSYNC B0 ;  /* 0x0000000000007941 */ /* 0x000fea0003800000 */
.L_x_177:
[----:B------:R-:W-:-:S03]  /*8d10*/  UMOV UR4, 0xffffffff ;  /* 0xffffffff00047882 */ /* 0x000fc60000000000 */
[----:B------:R-:W-:Y:S05]  /*8d20*/  BRA.DIV UR4, `(.L_x_189) ;  /* 0x0000000a04c87947 */ /* 0x000fea000b800000 */
[----:B------:R-:W-:-:S13]  /*8d30*/  ELECT P6, URZ, PT ;  /* 0x00000000003f782f */ /* 0x000fda00038c0000 */
.L_x_215:
[----:B------:R-:W-:Y:S04]  /*8d40*/  BSSY B0, `(.L_x_190) ;  /* 0x0000097000007945 */ /* 0x000fe80003800000 */
[----:B------:R-:W-:Y:S05]  /*8d50*/  @!P6 BRA `(.L_x_191) ;  /* 0x000000080054e947 */ /* 0x000fea0003800000 */
[----:B------:R-:W-:-:S04]  /*8d60*/  LOP3.LUT R18, R18, 0x2, RZ, 0xfc, !PT ;  /* 0x0000000212127812 */ /* 0x000fc800078efcff */
[----:B------:R-:W-:-:S13]  /*8d70*/  ISETP.NE.AND P0, PT, R18, 0x3, PT ;  /* 0x000000031200780c */ /* 0x000fda0003f05270 */
[----:B------:R-:W-:Y:S05]  /*8d80*/  @!P0 BRA `(.L_x_192) ;  /* 0x0000000000048947 */ /* 0x000fea0003800000 */
[----:B------:R-:W-:Y:S01]  /*8d90*/  BPT.TRAP 0x1 ;  /* 0x000000040000795c */ /* 0x000fe20000300000 */
.L_x_192:
[----:B------:R-:W0:Y:S01]  /*8da0*/  S2R R5, SR_CgaCtaId ;  /* 0x0000000000057919 */ /* 0x000e220000008800 */
[----:B------:R-:W-:Y:S02]  /*8db0*/  MOV R0, 0x400 ;  /* 0x0000040000007802 */ /* 0x000fe40000000f00 */
[----:B------:R-:W-:Y:S02]  /*8dc0*/  SHF.L.U32 R2, R3, 0x1f, RZ ;  /* 0x0000001f03027819 */ /* 0x000fe400000006ff */
[----:B0-----:R-:W-:-:S05]  /*8dd0*/  LEA R5, R5, R0, 0x18 ;  /* 0x0000000005057211 */ /* 0x001fca00078ec0ff */
[----:B------:R-:W-:-:S04]  /*8de0*/  VIADD R5, R5, 0x80 ;  /* 0x0000008005057836 */ /* 0x000fc80000000000 */
[C---:B------:R-:W-:Y:S02]  /*8df0*/  IMAD R7, R8.reuse, 0x8, R5 ;  /* 0x0000000808077824 */ /* 0x040fe400078e0205 */
[----:B------:R-:W-:Y:S02]  /*8e00*/  VIADD R8, R8, 0x1 ;  /* 0x0000000108087836 */ /* 0x000fe40000000000 */
[----:B------:R-:W0:Y:S03]  /*8e10*/  SYNCS.PHASECHK.TRANS64.TRYWAIT P0, [R7+URZ], R2 ;  /* 0x00000002070075a7 */ /* 0x000e26000800017f */
[----:B------:R-:W-:-:S04]  /*8e20*/  ISETP.NE.AND P1, PT, R8, 0x10, PT ;  /* 0x000000100800780c */ /* 0x000fc80003f25270 */
[----:B------:R-:W-:Y:S02]  /*8e30*/  SEL R0, RZ, 0x1, P1 ;  /* 0x00000001ff007807 */ /* 0x000fe40000800000 */
[----:B------:R-:W-:Y:S02]  /*8e40*/  SEL R8, R8, RZ, P1 ;  /* 0x000000ff08087207 */ /* 0x000fe40000800000 */
[----:B------:R-:W-:-:S03]  /*8e50*/  LOP3.LUT R9, R3, R0, RZ, 0x3c, !PT ;  /* 0x0000000003097212 */ /* 0x000fc600078e3cff */
[----:B------:R-:W-:Y:S01]  /*8e60*/  IMAD R6, R8, 0x8, R5 ;  /* 0x0000000808067824 */ /* 0x000fe200078e0205 */
[----:B------:R-:W-:Y:S01]  /*8e70*/  SHF.L.U32 R3, R9, 0x1f, RZ ;  /* 0x0000001f09037819 */ /* 0x000fe200000006ff */
[----:B0-----:R-:W-:Y:S06]  /*8e80*/  @!P0 BRA `(.L_x_193) ;  /* 0x0000000800908947 */ /* 0x001fec0003800000 */
.L_x_216:
[----:B------:R-:W1:Y:S01]  /*8e90*/  SYNCS.PHASECHK.TRANS64.TRYWAIT P0, [R6+URZ], R3 ;  /* 0x00000003060075a7 */ /* 0x000e62000800017f */
[----:B------:R-:W-:-:S05]  /*8ea0*/  VIADD R0, R8, 0x1 ;  /* 0x0000000108007836 */ /* 0x000fca0000000000 */
[----:B------:R-:W-:-:S04]  /*8eb0*/  ISETP.NE.AND P1, PT, R0, 0x10, PT ;  /* 0x000000100000780c */ /* 0x000fc80003f25270 */
[----:B0-----:R-:W-:Y:S02]  /*8ec0*/  SEL R2, RZ, 0x1, P1 ;  /* 0x00000001ff027807 */ /* 0x001fe40000800000 */
[----:B------:R-:W-:Y:S02]  /*8ed0*/  SEL R0, R0, RZ, P1 ;  /* 0x000000ff00007207 */ /* 0x000fe40000800000 */
[----:B------:R-:W-:-:S03]  /*8ee0*/  LOP3.LUT R9, R9, R2, RZ, 0x3c, !PT ;  /* 0x0000000209097212 */ /* 0x000fc600078e3cff */
[----:B------:R-:W-:Y:S01]  /*8ef0*/  IMAD R7, R0, 0x8, R5 ;  /* 0x0000000800077824 */ /* 0x000fe200078e0205 */
[----:B------:R-:W-:Y:S01]  /*8f00*/  SHF.L.U32 R4, R9, 0x1f, RZ ;  /* 0x0000001f09047819 */ /* 0x000fe200000006ff */
[----:B-1----:R-:W-:Y:S06]  /*8f10*/  @!P0 BRA `(.L_x_194) ;  /* 0x0000000800808947 */ /* 0x002fec0003800000 */
.L_x_217:
[----:B------:R-:W1:Y:S01]  /*8f20*/  SYNCS.PHASECHK.TRANS64.TRYWAIT P0, [R7+URZ], R4 ;  /* 0x00000004070075a7 */ /* 0x000e62000800017f */
[----:B------:R-:W-:-:S05]  /*8f30*/  VIADD R0, R0, 0x1 ;  /* 0x0000000100007836 */ /* 0x000fca0000000000 */
[----:B------:R-:W-:-:S04]  /*8f40*/  ISETP.NE.AND P1, PT, R0, 0x10, PT ;  /* 0x000000100000780c */ /* 0x000fc80003f25270 */
[----:B------:R-:W-:Y:S02]  /*8f50*/  SEL R2, RZ, 0x1, P1 ;  /* 0x00000001ff027807 */ /* 0x000fe40000800000 */
[----:B------:R-:W-:Y:S02]  /*8f60*/  SEL R0, R0, RZ, P1 ;  /* 0x000000ff00007207 */ /* 0x000fe40000800000 */
[----:B------:R-:W-:-:S03]  /*8f70*/  LOP3.LUT R9, R9, R2, RZ, 0x3c, !PT ;  /* 0x0000000209097212 */ /* 0x000fc600078e3cff */
[----:B0-----:R-:W-:Y:S01]  /*8f80*/  IMAD R6, R0, 0x8, R5 ;  /* 0x0000000800067824 */ /* 0x001fe200078e0205 */
[----:B------:R-:W-:Y:S01]  /*8f90*/  SHF.L.U32 R3, R9, 0x1f, RZ ;  /* 0x0000001f09037819 */ /* 0x000fe200000006ff */
[----:B-1----:R-:W-:Y:S06]  /*8fa0*/  @!P0 BRA `(.L_x_195) ;  /* 0x0000000800708947 */ /* 0x002fec0003800000 */
.L_x_218:
        /* <DEDUP_REMOVED lines=9> */
.L_x_219:
        /* <DEDUP_REMOVED lines=9> */
.L_x_220:
        /* <DEDUP_REMOVED lines=9> */
.L_x_221:
        /* <DEDUP_REMOVED lines=9> */
.L_x_222:
        /* <DEDUP_REMOVED lines=9> */
.L_x_223:
        /* <DEDUP_REMOVED lines=9> */
.L_x_224:
        /* <DEDUP_REMOVED lines=9> */
.L_x_225:
        /* <DEDUP_REMOVED lines=9> */
.L_x_226:
        /* <DEDUP_REMOVED lines=9> */
.L_x_227:
        /* <DEDUP_REMOVED lines=9> */
.L_x_228:
        /* <DEDUP_REMOVED lines=9> */
.L_x_229:
[----:B------:R-:W1:Y:S01]  /*95e0*/  SYNCS.PHASECHK.TRANS64.TRYWAIT P0, [R7+URZ], R4 ;  /* 0x00000004070075a7 */ /* 0x000e62000800017f */
[----:B------:R-:W-:-:S05]  /*95f0*/  VIADD R0, R0, 0x1 ;  /* 0x0000000100007836 */ /* 0x000fca0000000000 */
[----:B------:R-:W-:-:S04]  /*9600*/  ISETP.NE.AND P1, PT, R0, 0x10, PT ;  /* 0x000000100000780c */ /* 0x000fc80003f25270 */
[----:B------:R-:W-:Y:S02]  /*9610*/  SEL R2, RZ, 0x1, P1 ;  /* 0x00000001ff027807 */ /* 0x000fe40000800000 */
[----:B------:R-:W-:Y:S02]  /*9620*/  SEL R0, R0, RZ, P1 ;  /* 0x000000ff00007207 */ /* 0x000fe40000800000 */
[----:B------:R-:W-:Y:S01]  /*9630*/  LOP3.LUT R2, R9, R2, RZ, 0x3c, !PT ;  /* 0x0000000209027212 */ /* 0x000fe200078e3cff */
[----:B-1----:R-:W-:Y:S06]  /*9640*/  @!P0 BRA `(.L_x_207) ;  /* 0x0000000400b88947 */ /* 0x002fec0003800000 */
.L_x_230:
[----:B------:R-:W-:Y:S01]  /*9650*/  IMAD R5, R0, 0x8, R5 ;  /* 0x0000000800057824 */ /* 0x000fe200078e0205 */
[----:B------:R-:W-:-:S07]  /*9660*/  SHF.L.U32 R0, R2, 0x1f, RZ ;  /* 0x0000001f02007819 */ /* 0x000fce00000006ff */
.L_x_208:
[----:B--2---:R2:W3:Y:S02]  /*9670*/  SYNCS.PHASECHK.TRANS64.TRYWAIT P0, [R5+URZ], R0 ;  /* 0x00000000050075a7 */ /* 0x0044e4000800017f */
[----:B---3--:R-:W-:Y:S05]  /*9680*/  @!P0 NANOSLEEP.SYNCS 0x989680 ;  /* 0x009896800000895d */ /* 0x008fea0003900000 */
[----:B------:R-:W3:Y:S02]  /*9690*/  @!P0 SYNCS.PHASECHK.TRANS64 P0, [R5+URZ], R0 ;  /* 0x00000000050085a7 */ /* 0x000ee4000800007f */
[----:B---3--:R-:W-:Y:S05]  /*96a0*/  @!P0 BRA `(.L_x_208) ;  /* 0xfffffffc00f08947 */ /* 0x008fea000383ffff */
.L_x_191:
[----:B------:R-:W-:Y:S05]  /*96b0*/  BSYNC B0 ;  /* 0x0000000000007941 */ /* 0x000fea0003800000 */
.L_x_190:
[----:B------:R-:W-:Y:S05]  /*96c0*/  EXIT ;  /* 0x000000000000794d */ /* 0x000fea0003800000 */
.L_x_22:
[----:B-1----:R1:W2:Y:S02]  /*96d0*/  SYNCS.PHASECHK.TRANS64.TRYWAIT P1, [R3+URZ], R0 ;  /* 0x00000000030075a7 */ /* 0x0022a4000802017f */
[----:B--2---:R-:W-:Y:S05]  /*96e0*/  @!P1 NANOSLEEP.SYNCS 0x989680 ;  /* 0x009896800000995d */ /* 0x004fea0003900000 */
[----:B------:R-:W2:Y:S02]  /*96f0*/  @!P1 SYNCS.PHASECHK.TRANS64 P1, [R3+URZ], R0 ;  /* 0x00000000030095a7 */ /* 0x000ea4000802007f */
[----:B--2---:R-:W-:Y:S05]  /*9700*/  @!P1 BRA `(.L_x_22) ;  /* 0xfffffffc00f09947 */ /* 0x004fea000383ffff */
[----:B------:R-:W-:Y:S05]  /*9710*/  BRA `(.L_x_21) ;  /* 0xffffff8000587947 */ /* 0x000fea000383ffff */
.L_x_27:
[----:B-1----:R-:W-:-:S04]  /*9720*/  IMAD.U32 R5, RZ, RZ, UR4 ;  /* 0x00000004ff057e24 */ /* 0x002fc8000f8e00ff */
[----:B------:R1:W2:Y:S03]  /*9730*/  SYNCS.PHASECHK.TRANS64.TRYWAIT P1, [R5+URZ], R4 ;  /* 0x00000004050075a7 */ /* 0x0002a6000802017f */
[----:B--2---:R-:W-:Y:S05]  /*9740*/  @!P1 NANOSLEEP.SYNCS 0x989680 ;  /* 0x009896800000995d */ /* 0x004fea0003900000 */
[----:B------:R-:W2:Y:S02]  /*9750*/  @!P1 SYNCS.PHASECHK.TRANS64 P1, [R5+URZ], R4 ;  /* 0x00000004050095a7 */ /* 0x000ea4000802007f */
[----:B--2---:R-:W-:Y:S05]  /*9760*/  @!P1 BRA `(.L_x_27) ;  /* 0xfffffffc00ec9947 */ /* 0x004fea000383ffff */
[----:B------:R-:W-:Y:S05]  /*9770*/  BRA `(.L_x_26) ;  /* 0xffffff8400747947 */ /* 0x000fea000383ffff */
.L_x_178:
[----:B------:R-:W-:Y:S01]  /*9780*/  BSSY B1, `(.L_x_209) ;  /* 0x0000006000017945 */ /* 0x000fe20003800000 */
[----:B------:R-:W-:-:S07]  /*9790*/  IMAD.MOV.U32 R15, RZ, RZ, -0x1 ;  /* 0xffffffffff0f7424 */ /* 0x000fce00078e00ff */
[----:B------:R-:W-:Y:S05]  /*97a0*/  WARPSYNC.COLLECTIVE R15, `(.L_x_210) ;  /* 0x000000000f0c7348 */ /* 0x000fea0003c00000 */
[----:B------:R-:W-:Y:S02]  /*97b0*/  ELECT P6, UR62, PT ;  /* 0x00000000003e782f */ /* 0x000fe400038c0000 */
[----:B------:R-:W-:Y:S01]  /*97c0*/  MOV R14, UR62 ;  /* 0x0000003e000e7c02 */ /* 0x000fe20008000f00 */
[----:B------:R-:W-:Y:S10]  /*97d0*/  ENDCOLLECTIVE ;  /* 0x000000000000791b */ /* 0x000ff40003800000 */
.L_x_210:
[----:B------:R-:W-:Y:S05]  /*97e0*/  BSYNC B1 ;  /* 0x0000000000017941 */ /* 0x000fea0003800000 */
.L_x_209:
[----:B------:R-:W-:Y:S05]  /*97f0*/  BRA `(.L_x_211) ;  /* 0xffffffe800847947 */ /* 0x000fea000383ffff */
.L_x_181:
[----:B0-----:R0:W1:Y:S02]  /*9800*/  SYNCS.PHASECHK.TRANS64.TRYWAIT P0, [R21+URZ+0x80], R6 ;  /* 0x00008006150075a7 */ /* 0x001064000800017f */
[----:B-1----:R-:W-:Y:S05]  /*9810*/  @!P0 NANOSLEEP.SYNCS 0x989680 ;  /* 0x009896800000895d */ /* 0x002fea0003900000 */
[----:B------:R-:W1:Y:S02]  /*9820*/  @!P0 SYNCS.PHASECHK.TRANS64 P0, [R21+URZ+0x80], R6 ;  /* 0x00008006150085a7 */ /* 0x000e64000800007f */
[----:B-1----:R-:W-:Y:S05]  /*9830*/  @!P0 BRA `(.L_x_181) ;  /* 0xfffffffc00f08947 */ /* 0x002fea000383ffff */
[----:B------:R-:W-:Y:S05]  /*9840*/  BRA `(.L_x_212) ;  /* 0xffffffe800c07947 */ /* 0x000fea000383ffff */
.L_x_189:
[----:B------:R-:W-:Y:S01]  /*9850*/  BSSY B0, `(.L_x_213) ;  /* 0x0000006000007945 */ /* 0x000fe20003800000 */
[----:B------:R-:W-:-:S07]  /*9860*/  IMAD.MOV.U32 R15, RZ, RZ, -0x1 ;  /* 0xffffffffff0f7424 */ /* 0x000fce00078e00ff */
[----:B------:R-:W-:Y:S05]  /*9870*/  WARPSYNC.COLLECTIVE R15, `(.L_x_214) ;  /* 0x000000000f0c7348 */ /* 0x000fea0003c00000 */
[----:B------:R-:W-:Y:S02]  /*9880*/  ELECT P6, UR62, PT ;  /* 0x00000000003e782f */ /* 0x000fe400038c0000 */
[----:B------:R-:W-:Y:S01]  /*9890*/  MOV R14, UR62 ;  /* 0x0000003e000e7c02 */ /* 0x000fe20008000f00 */
[----:B------:R-:W-:Y:S10]  /*98a0*/  ENDCOLLECTIVE ;  /* 0x000000000000791b */ /* 0x000ff40003800000 */
.L_x_214:
[----:B------:R-:W-:Y:S05]  /*98b0*/  BSYNC B0 ;  /* 0x0000000000007941 */ /* 0x000fea0003800000 */
.L_x_213:
[----:B------:R-:W-:Y:S05]  /*98c0*/  BRA `(.L_x_215) ;  /* 0xfffffff4001c7947 */ /* 0x000fea000383ffff */
.L_x_193:
[----:B0-----:R0:W1:Y:S02]  /*98d0*/  SYNCS.PHASECHK.TRANS64.TRYWAIT P0, [R7+URZ], R2 ;  /* 0x00000002070075a7 */ /* 0x001064000800017f */
[----:B-1----:R-:W-:Y:S05]  /*98e0*/  @!P0 NANOSLEEP.SYNCS 0x989680 ;  /* 0x009896800000895d */ /* 0x002fea0003900000 */
[----:B------:R-:W1:Y:S02]  /*98f0*/  @!P0 SYNCS.PHASECHK.TRANS64 P0, [R7+URZ], R2 ;  /* 0x00000002070085a7 */ /* 0x000e64000800007f */
[----:B-1----:R-:W-:Y:S05]  /*9900*/  @!P0 BRA `(.L_x_193) ;  /* 0xfffffffc00f08947 */ /* 0x002fea000383ffff */
[----:B------:R-:W-:Y:S05]  /*9910*/  BRA `(.L_x_216) ;  /* 0xfffffff4005c7947 */ /* 0x000fea000383ffff */
.L_x_194:
[----:B0-----:R0:W1:Y:S02]  /*9920*/  SYNCS.PHASECHK.TRANS64.TRYWAIT P0, [R6+URZ], R3 ;  /* 0x00000003060075a7 */ /* 0x001064000800017f */
[----:B-1----:R-:W-:Y:S05]  /*9930*/  @!P0 NANOSLEEP.SYNCS 0x989680 ;  /* 0x009896800000895d */ /* 0x002fea0003900000 */
[----:B------:R-:W1:Y:S02]  /*9940*/  @!P0 SYNCS.PHASECHK.TRANS64 P0, [R6+URZ], R3 ;  /* 0x00000003060085a7 */ /* 0x000e64000800007f */
[----:B-1----:R-:W-:Y:S05]  /*9950*/  @!P0 BRA `(.L_x_194) ;  /* 0xfffffffc00f08947 */ /* 0x002fea000383ffff */
[----:B------:R-:W-:Y:S05]  /*9960*/  BRA `(.L_x_217) ;  /* 0xfffffff4006c7947 */ /* 0x000fea000383ffff */
.L_x_195:
[----:B0-----:R0:W1:Y:S02]  /*9970*/  SYNCS.PHASECHK.TRANS64.TRYWAIT P0, [R7+URZ], R4 ;  /* 0x00000004070075a7 */ /* 0x001064000800017f */
[----:B-1----:R-:W-:Y:S05]  /*9980*/  @!P0 NANOSLEEP.SYNCS 0x989680 ;  /* 0x009896800000895d */ /* 0x002fea0003900000 */
[----:B------:R-:W1:Y:S02]  /*9990*/  @!P0 SYNCS.PHASECHK.TRANS64 P0, [R7+URZ], R4 ;  /* 0x00000004070085a7 */ /* 0x000e64000800007f */
[----:B-1----:R-:W-:Y:S05]  /*99a0*/  @!P0 BRA `(.L_x_195) ;  /* 0xfffffffc00f08947 */ /* 0x002fea000383ffff */
[----:B------:R-:W-:Y:S05]  /*99b0*/  BRA `(.L_x_218) ;  /* 0xfffffff4007c7947 */ /* 0x000fea000383ffff */
.L_x_196:
[----:B0-----:R0:W1:Y:S02]  /*99c0*/  SYNCS.PHASECHK.TRANS64.TRYWAIT P0, [R6+URZ], R3 ;  /* 0x00000003060075a7 */ /* 0x001064000800017f */
[----:B-1----:R-:W-:Y:S05]  /*99d0*/  @!P0 NANOSLEEP.SYNCS 0x989680 ;  /* 0x009896800000895d */ /* 0x002fea0003900000 */
[----:B------:R-:W1:Y:S02]  /*99e0*/  @!P0 SYNCS.PHASECHK.TRANS64 P0, [R6+URZ], R3 ;  /* 0x00000003060085a7 */ /* 0x000e64000800007f */
[----:B-1----:R-:W-:Y:S05]  /*99f0*/  @!P0 BRA `(.L_x_196) ;  /* 0xfffffffc00f08947 */ /* 0x002fea000383ffff */
[----:B------:R-:W-:Y:S05]  /*9a00*/  BRA `(.L_x_219) ;  /* 0xfffffff4008c7947 */ /* 0x000fea000383ffff */
.L_x_197:
[----:B0-----:R0:W1:Y:S02]  /*9a10*/  SYNCS.PHASECHK.TRANS64.TRYWAIT P0, [R7+URZ], R4 ;  /* 0x00000004070075a7 */ /* 0x001064000800017f */
[----:B-1----:R-:W-:Y:S05]  /*9a20*/  @!P0 NANOSLEEP.SYNCS 0x989680 ;  /* 0x009896800000895d */ /* 0x002fea0003900000 */
[----:B------:R-:W1:Y:S02]  /*9a30*/  @!P0 SYNCS.PHASECHK.TRANS64 P0, [R7+URZ], R4 ;  /* 0x00000004070085a7 */ /* 0x000e64000800007f */
[----:B-1----:R-:W-:Y:S05]  /*9a40*/  @!P0 BRA `(.L_x_197) ;  /* 0xfffffffc00f08947 */ /* 0x002fea000383ffff */
[----:B------:R-:W-:Y:S05]  /*9a50*/  BRA `(.L_x_220) ;  /* 0xfffffff4009c7947 */ /* 0x000fea000383ffff */
.L_x_198:
[----:B0-----:R0:W1:Y:S02]  /*9a60*/  SYNCS.PHASECHK.TRANS64.TRYWAIT P0, [R6+URZ], R3 ;  /* 0x00000003060075a7 */ /* 0x001064000800017f */
[----:B-1----:R-:W-:Y:S05]  /*9a70*/  @!P0 NANOSLEEP.SYNCS 0x989680 ;  /* 0x009896800000895d */ /* 0x002fea0003900000 */
[----:B------:R-:W1:Y:S02]  /*9a80*/  @!P0 SYNCS.PHASECHK.TRANS64 P0, [R6+URZ], R3 ;  /* 0x00000003060085a7 */ /* 0x000e64000800007f */
[----:B-1----:R-:W-:Y:S05]  /*9a90*/  @!P0 BRA `(.L_x_198) ;  /* 0xfffffffc00f08947 */ /* 0x002fea000383ffff */
[----:B------:R-:W-:Y:S05]  /*9aa0*/  BRA `(.L_x_221) ;  /* 0xfffffff400ac7947 */ /* 0x000fea000383ffff */
.L_x_199:
[----:B0-----:R0:W1:Y:S02]  /*9ab0*/  SYNCS.PHASECHK.TRANS64.TRYWAIT P0, [R7+URZ], R4 ;  /* 0x00000004070075a7 */ /* 0x001064000800017f */
[----:B-1----:R-:W-:Y:S05]  /*9ac0*/  @!P0 NANOSLEEP.SYNCS 0x989680 ;  /* 0x009896800000895d */ /* 0x002fea0003900000 */
[----:B------:R-:W1:Y:S02]  /*9ad0*/  @!P0 SYNCS.PHASECHK.TRANS64 P0, [R7+URZ], R4 ;  /* 0x00000004070085a7 */ /* 0x000e64000800007f */
[----:B-1----:R-:W-:Y:S05]  /*9ae0*/  @!P0 BRA `(.L_x_199) ;  /* 0xfffffffc00f08947 */ /* 0x002fea000383ffff */
[----:B------:R-:W-:Y:S05]  /*9af0*/  BRA `(.L_x_222) ;  /* 0xfffffff400bc7947 */ /* 0x000fea000383ffff */
.L_x_200:
[----:B0-----:R0:W1:Y:S02]  /*9b00*/  SYNCS.PHASECHK.TRANS64.TRYWAIT P0, [R6+URZ], R3 ;  /* 0x00000003060075a7 */ /* 0x001064000800017f */
[----:B-1----:R-:W-:Y:S05]  /*9b10*/  @!P0 NANOSLEEP.SYNCS 0x989680 ;  /* 0x009896800000895d */ /* 0x002fea0003900000 */
[----:B------:R-:W1:Y:S02]  /*9b20*/  @!P0 SYNCS.PHASECHK.TRANS64 P0, [R6+URZ], R3 ;  /* 0x00000003060085a7 */ /* 0x000e64000800007f */
[----:B-1----:R-:W-:Y:S05]  /*9b30*/  @!P0 BRA `(.L_x_200) ;  /* 0xfffffffc00f08947 */ /* 0x002fea000383ffff */
[----:B------:R-:W-:Y:S05]  /*9b40*/  BRA `(.L_x_223) ;  /* 0xfffffff400cc7947 */ /* 0x000fea000383ffff */
.L_x_201:
[----:B0-----:R0:W1:Y:S02]  /*9b50*/  SYNCS.PHASECHK.TRANS64.TRYWAIT P0, [R7+URZ], R4 ;  /* 0x00000004070075a7 */ /* 0x001064000800017f */
[----:B-1----:R-:W-:Y:S05]  /*9b60*/  @!P0 NANOSLEEP.SYNCS 0x989680 ;  /* 0x009896800000895d */ /* 0x002fea0003900000 */
[----:B------:R-:W1:Y:S02]  /*9b70*/  @!P0 SYNCS.PHASECHK.TRANS64 P0, [R7+URZ], R4 ;  /* 0x00000004070085a7 */ /* 0x000e64000800007f */
[----:B-1----:R-:W-:Y:S05]  /*9b80*/  @!P0 BRA `(.L_x_201) ;  /* 0xfffffffc00f08947 */ /* 0x002fea000383ffff */
[----:B------:R-:W-:Y:S05]  /*9b90*/  BRA `(.L_x_224) ;  /* 0xfffffff400dc7947 */ /* 0x000fea000383ffff */
.L_x_202:
[----:B0-----:R0:W1:Y:S02]  /*9ba0*/  SYNCS.PHASECHK.TRANS64.TRYWAIT P0, [R6+URZ], R3 ;  /* 0x00000003060075a7 */ /* 0x001064000800017f */
[----:B-1----:R-:W-:Y:S05]  /*9bb0*/  @!P0 NANOSLEEP.SYNCS 0x989680 ;  /* 0x009896800000895d */ /* 0x002fea0003900000 */
[----:B------:R-:W1:Y:S02]  /*9bc0*/  @!P0 SYNCS.PHASECHK.TRANS64 P0, [R6+URZ], R3 ;  /* 0x00000003060085a7 */ /* 0x000e64000800007f */
[----:B-1----:R-:W-:Y:S05]  /*9bd0*/  @!P0 BRA `(.L_x_202) ;  /* 0xfffffffc00f08947 */ /* 0x002fea000383ffff */
[----:B------:R-:W-:Y:S05]  /*9be0*/  BRA `(.L_x_225) ;  /* 0xfffffff400ec7947 */ /* 0x000fea000383ffff */
.L_x_203:
[----:B0-----:R0:W1:Y:S02]  /*9bf0*/  SYNCS.PHASECHK.TRANS64.TRYWAIT P0, [R7+URZ], R4 ;  /* 0x00000004070075a7 */ /* 0x001064000800017f */
[----:B-1----:R-:W-:Y:S05]  /*9c00*/  @!P0 NANOSLEEP.SYNCS 0x989680 ;  /* 0x009896800000895d */ /* 0x002fea0003900000 */
[----:B------:R-:W1:Y:S02]  /*9c10*/  @!P0 SYNCS.PHASECHK.TRANS64 P0, [R7+URZ], R4 ;  /* 0x00000004070085a7 */ /* 0x000e64000800007f */
[----:B-1----:R-:W-:Y:S05]  /*9c20*/  @!P0 BRA `(.L_x_203) ;  /* 0xfffffffc00f08947 */ /* 0x002fea000383ffff */
[----:B------:R-:W-:Y:S05]  /*9c30*/  BRA `(.L_x_226) ;  /* 0xfffffff400fc7947 */ /* 0x000fea000383ffff */
.L_x_204:
[----:B0-----:R0:W1:Y:S02]  /*9c40*/  SYNCS.PHASECHK.TRANS64.TRYWAIT P0, [R6+URZ], R3 ;  /* 0x00000003060075a7 */ /* 0x001064000800017f */
[----:B-1----:R-:W-:Y:S05]  /*9c50*/  @!P0 NANOSLEEP.SYNCS 0x989680 ;  /* 0x009896800000895d */ /* 0x002fea0003900000 */
[----:B------:R-:W1:Y:S02]  /*9c60*/  @!P0 SYNCS.PHASECHK.TRANS64 P0, [R6+URZ], R3 ;  /* 0x00000003060085a7 */ /* 0x000e64000800007f */
[----:B-1----:R-:W-:Y:S05]  /*9c70*/  @!P0 BRA `(.L_x_204) ;  /* 0xfffffffc00f08947 */ /* 0x002fea000383ffff */
[----:B------:R-:W-:Y:S05]  /*9c80*/  BRA `(.L_x_227) ;  /* 0xfffffff8000c7947 */ /* 0x000fea000383ffff */
.L_x_205:
[----:B0-----:R0:W1:Y:S02]  /*9c90*/  SYNCS.PHASECHK.TRANS64.TRYWAIT P0, [R7+URZ], R4 ;  /* 0x00000004070075a7 */ /* 0x001064000800017f */
[----:B-1----:R-:W-:Y:S05]  /*9ca0*/  @!P0 NANOSLEEP.SYNCS 0x989680 ;  /* 0x009896800000895d */ /* 0x002fea0003900000 */
[----:B------:R-:W1:Y:S02]  /*9cb0*/  @!P0 SYNCS.PHASECHK.TRANS64 P0, [R7+URZ], R4 ;  /* 0x00000004070085a7 */ /* 0x000e64000800007f */
[----:B-1----:R-:W-:Y:S05]  /*9cc0*/  @!P0 BRA `(.L_x_205) ;  /* 0xfffffffc00f08947 */ /* 0x002fea000383ffff */
[----:B------:R-:W-:Y:S05]  /*9cd0*/  BRA `(.L_x_228) ;  /* 0xfffffff8001c7947 */ /* 0x000fea000383ffff */
.L_x_206:
[----:B0-----:R0:W1:Y:S02]  /*9ce0*/  SYNCS.PHASECHK.TRANS64.TRYWAIT P0, [R6+URZ], R3 ;  /* 0x00000003060075a7 */ /* 0x001064000800017f */
[----:B-1----:R-:W-:Y:S05]  /*9cf0*/  @!P0 NANOSLEEP.SYNCS 0x989680 ;  /* 0x009896800000895d */ /* 0x002fea0003900000 */
[----:B------:R-:W1:Y:S02]  /*9d00*/  @!P0 SYNCS.PHASECHK.TRANS64 P0, [R6+URZ], R3 ;  /* 0x00000003060085a7 */ /* 0x000e64000800007f */
[----:B-1----:R-:W-:Y:S05]  /*9d10*/  @!P0 BRA `(.L_x_206) ;  /* 0xfffffffc00f08947 */ /* 0x002fea000383ffff */
[----:B------:R-:W-:Y:S05]  /*9d20*/  BRA `(.L_x_229) ;  /* 0xfffffff8002c7947 */ /* 0x000fea000383ffff */
.L_x_207:
[----:B-1----:R1:W2:Y:S02]  /*9d30*/  SYNCS.PHASECHK.TRANS64.TRYWAIT P0, [R7+URZ], R4 ;  /* 0x00000004070075a7 */ /* 0x0022a4000800017f */
[----:B--2---:R-:W-:Y:S05]  /*9d40*/  @!P0 NANOSLEEP.SYNCS 0x989680 ;  /* 0x009896800000895d */ /* 0x004fea0003900000 */
[----:B------:R-:W2:Y:S02]  /*9d50*/  @!P0 SYNCS.PHASECHK.TRANS64 P0, [R7+URZ], R4 ;  /* 0x00000004070085a7 */ /* 0x000ea4000800007f */
[----:B--2---:R-:W-:Y:S05]  /*9d60*/  @!P0 BRA `(.L_x_207) ;  /* 0xfffffffc00f08947 */ /* 0x004fea000383ffff */
[----:B------:R-:W-:Y:S05]  /*9d70*/  BRA `(.L_x_230) ;  /* 0xfffffff800347947 */ /* 0x000fea000383ffff */
.L_x_231:
[----:B------:R-:W-:-:S00]  /*9d80*/  BRA `(.L_x_231) ;  /* 0xfffffffc00fc7947 */ /* 0x000fc0000383ffff */
[----:B------:R-:W-:-:S00]  /*9d90*/  NOP ;  /* 0x0000000000007918 */ /* 0x000fc00000000000 */
        /* <DEDUP_REMOVED lines=14> */
.L_x_232:


//--------------------- .nv.global.init           --------------------------
	.section	.nv.global.init,"aw",@progbits
.nv.global.init:
	.type		$str$22,@object
	.size		$str$22,($str$23 - $str$22)
$str$22:
        /*0000*/ 	.byte	0x6b, 0x5f, 0x74, 0x69, 0x6c, 0x65, 0x5f, 0x63, 0x6f, 0x75, 0x6e, 0x74, 0x20, 0x3e, 0x3d, 0x20
        /*0010*/ 	.byte	0x31, 0x00
	.type		$str$23,@object
	.size		$str$23,(__unnamed_1 - $str$23)
$str$23:
        /*0012*/ 	.byte	0x2f, 0x74, 0x6d, 0x70, 0x2f, 0x63, 0x75, 0x74, 0x6c, 0x61, 0x73, 0x73, 0x5f, 0x73, 0x77, 0x65
        /*0022*/ 	.byte	0x65, 0x70, 0x5f, 0x73, 0x72, 0x63, 0x2f, 0x69, 0x6e, 0x63, 0x6c, 0x75, 0x64, 0x65, 0x2f, 0x63
        /*0032*/ 	.byte	0x75, 0x74, 0x6c, 0x61, 0x73, 0x73, 0x2f, 0x67, 0x65, 0x6d, 0x6d, 0x2f, 0x63, 0x6f, 0x6c, 0x6c
        /*0042*/ 	.byte	0x65, 0x63, 0x74, 0x69, 0x76, 0x65, 0x2f, 0x73, 0x6d, 0x39, 0x30, 0x5f, 0x6d, 0x6d, 0x61, 0x5f
        /*0052*/ 	.byte	0x74, 0x6d, 0x61, 0x5f, 0x67, 0x6d, 0x6d, 0x61, 0x5f, 0x73, 0x73, 0x5f, 0x77, 0x61, 0x72, 0x70
        /*0062*/ 	.byte	0x73, 0x70, 0x65, 0x63, 0x69, 0x61, 0x6c, 0x69, 0x7a, 0x65, 0x64, 0x2e, 0x68, 0x70, 0x70, 0x00
	.type		__unnamed_1,@object
	.size		__unnamed_1,(.L_0 - __unnamed_1)
__unnamed_1:
        /*0072*/ 	.byte	0x76, 0x6f, 0x69, 0x64, 0x20, 0x63, 0x75, 0x74, 0x6c, 0x61, 0x73, 0x73, 0x3a, 0x3a, 0x67, 0x65
        /* <DEDUP_REMOVED lines=180> */
        /*0bc2*/ 	.byte	0x74, 0x65, 0x3a, 0x3a, 0x69, 0x64, 0x65, 0x6e, 0x74, 0x69, 0x74, 0x79, 0x5d, 0x00
.L_0:


//--------------------- .nv.shared._ZN7cutlass13device_kernelINS_4gemm6kernel13GemmUniversalIN4cute5tupleIJiiiiEEENS1_10collective13CollectiveMmaINS1_34MainloopSm90TmaGmmaWarpSpecializedILi16ENS5_IJNS4_1CILi2EEENSA_ILi1EEESC_EEENS1_35KernelTmaWarpSpecializedCooperativeEEENS5_IJNSA_ILi384EEENSA_ILi48EEENSA_ILi16EEEEEENS_10bfloat16_tENS5_IJlSC_lEEESK_SL_NS4_8TiledMMAINS4_8MMA_AtomIJNS4_4SM904GMMA27MMA_64x16x16_F32BF16BF16_SSILNSP_5MajorE0ELSR_0ELNSP_7ScaleInE1ELSS_1EEEEEENS4_6LayoutISD_NS5_IJSC_NSA_ILi0EEESW_EEEEENS5_IJNS4_10UnderscoreESZ_SZ_EEEEENS4_13SM90_TMA_LOADENS4_14ComposedLayoutINS4_7SwizzleILi1ELi4ELi3EEENS4_18smem_ptr_flag_bitsILi16EEENSV_INS5_IJNSA_ILi8EEESI_EEENS5_IJSI_SC_EEEEEEEvNS4_8identityENS4_23SM90_TMA_LOAD_MULTICASTES1C_vS1D_EENS_8epilogue10collective6detail29Sm90TmaWarpSpecializedAdapterINS1H_15DefaultEpilogueISK_SL_SL_NS1G_6thread17LinearCombinationISK_Li1EffLNS1L_9ScaleType4KindE0ELNS_15FloatRoundStyleE2ESK_EENS1_15EpilogueDefaultEEEEEvvEEEEvNT_6ParamsE --------------------------
	.section	.nv.shared._ZN7cutlass13device_kernelINS_4gemm6kernel13GemmUniversalIN4cute5tupleIJiiiiEEENS1_10collective13CollectiveMmaINS1_34MainloopSm90TmaGmmaWarpSpecializedILi16ENS5_IJNS4_1CILi2EEENSA_ILi1EEESC_EEENS1_35KernelTmaWarpSpecializedCooperativeEEENS5_IJNSA_ILi384EEENSA_ILi48EEENSA_ILi16EEEEEENS_10bfloat16_tENS5_IJlSC_lEEESK_SL_NS4_8TiledMMAINS4_8MMA_AtomIJNS4_4SM904GMMA27MMA_64x16x16_F32BF16BF16_SSILNSP_5MajorE0ELSR_0ELNSP_7ScaleInE1ELSS_1EEEEEENS4_6LayoutISD_NS5_IJSC_NSA_ILi0EEESW_EEEEENS5_IJNS4_10UnderscoreESZ_SZ_EEEEENS4_13SM90_TMA_LOADENS4_14ComposedLayoutINS4_7SwizzleILi1ELi4ELi3EEENS4_18smem_ptr_flag_bitsILi16EEENSV_INS5_IJNSA_ILi8EEESI_EEENS5_IJSI_SC_EEEEEEEvNS4_8identityENS4_23SM90_TMA_LOAD_MULTICASTES1C_vS1D_EENS_8epilogue10collective6detail29Sm90TmaWarpSpecializedAdapterINS1H_15DefaultEpilogueISK_SL_SL_NS1G_6thread17LinearCombinationISK_Li1EffLNS1L_9ScaleType4KindE0ELNS_15FloatRoundStyleE2ESK_EENS1_15EpilogueDefaultEEEEEvvEEEEvNT_6ParamsE,"aw",@nobits
	.sectionflags	@""
	.align	16
	.zero		1024


//--------------------- .nv.shared.reserved.0     --------------------------
	.section	.nv.shared.reserved.0,"aw",@nobits
	.weak		__nv_reservedSMEM_offset_0_alias
	.size		__nv_reservedSMEM_offset_0_alias, 0, 0
	.other		__nv_reservedSMEM_offset_0_alias,@"STO_CUDA_RESERVED_SHARED STV_DEFAULT"
__nv_reservedSMEM_offset_0_alias:
	.zero		0


//--------------------- .nv.global                --------------------------
	.section	.nv.global,"aw",@nobits
.nv.global:
	.type		_ZN40_INTERNAL_66fd01b6_4_k_cu_992c1093_133494cute1_E,@object
	.size		_ZN40_INTERNAL_66fd01b6_4_k_cu_992c1093_133494cute1_E,(_ZN40_INTERNAL_66fd01b6_4_k_cu_992c1093_133494cuda3std3__45__cpo6cbeginE - _ZN40_INTERNAL_66fd01b6_4_k_cu_992c1093_133494cute1_E)
_ZN40_INTERNAL_66fd01b6_4_k_cu_992c1093_133494cute1_E:
	.zero		1
	.type		_ZN40_INTERNAL_66fd01b6_4_k_cu_992c1093_133494cuda3std3__45__cpo6cbeginE,@object
	.size		_ZN40_INTERNAL_66fd01b6_4_k_cu_992c1093_133494cuda3std3__45__cpo6cbeginE,(_ZN40_INTERNAL_66fd01b6_4_k_cu_992c1093_133494cuda3std3__48in_placeE - _ZN40_INTERNAL_66fd01b6_4_k_cu_992c1093_133494cuda3std3__45__cpo6cbeginE)
_ZN40_INTERNAL_66fd01b6_4_k_cu_992c1093_133494cuda3std3__45__cpo6cbeginE:
	.zero		1
	.type		_ZN40_INTERNAL_66fd01b6_4_k_cu_992c1093_133494cuda3std3__48in_placeE,@object
	.size		_ZN40_INTERNAL_66fd01b6_4_k_cu_992c1093_133494cuda3std3__48in_placeE,(_ZN40_INTERNAL_66fd01b6_4_k_cu_992c1093_133494cuda3std6ranges3__45__cpo9iter_moveE - _ZN40_INTERNAL_66fd01b6_4_k_cu_992c1093_133494cuda3std3__48in_placeE)
_ZN40_INTERNAL_66fd01b6_4_k_cu_992c1093_133494cuda3std3__48in_placeE:
	.zero		1
	.type		_ZN40_INTERNAL_66fd01b6_4_k_cu_992c1093_133494cuda3std6ranges3__45__cpo9iter_moveE,@object
	.size		_ZN40_INTERNAL_66fd01b6_4_k_cu_992c1093_133494cuda3std6ranges3__45__cpo9iter_moveE,(_ZN40_INTERNAL_66fd01b6_4_k_cu_992c1093_133494cuda3std3__45__cpo5beginE - _ZN40_INTERNAL_66fd01b6_4_k_cu_992c1093_133494cuda3std6ranges3__45__cpo9iter_moveE)
_ZN40_INTERNAL_66fd01b6_4_k_cu_992c1093_133494cuda3std6ranges3__45__cpo9iter_moveE:
	.zero		1
	.type		_ZN40_INTERNAL_66fd01b6_4_k_cu_992c1093_133494cuda3std3__45__cpo5beginE,@object
	.size		_ZN40_INTERNAL_66fd01b6_4_k_cu_992c1093_133494cuda3std3__45__cpo5beginE,(_ZN40_INTERNAL_66fd01b6_4_k_cu_992c1093_133494cuda3std3__442_GLOBAL__N__66fd01b6_4_k_cu_992c1093_133496ignoreE - _ZN40_INTERNAL_66fd01b6_4_k_cu_992c1093_133494cuda3std3__45__cpo5beginE)
_ZN40_INTERNAL_66fd01b6_4_k_cu_992c1093_133494cuda3std3__45__cpo5beginE:
	.zero		1
	.type		_ZN40_INTERNAL_66fd01b6_4_k_cu_992c1093_133494cuda3std3__442_GLOBAL__N__66fd01b6_4_k_cu_992c1093_133496ignoreE,@object
	.size		_ZN40_INTERNAL_66fd01b6_4_k_cu_992c1093_133494cuda3std3__442_GLOBAL__N__66fd01b6_4_k_cu_992c1093_133496ignoreE,(_ZN40_INTERNAL_66fd01b6_4_k_cu_992c1093_133494cute7productE - _ZN40_INTERNAL_66fd01b6_4_k_cu_992c1093_133494cuda3std3__442_GLOBAL__N__66fd01b6_4_k_cu_992c1093_133496ignoreE)
_ZN40_INTERNAL_66fd01b6_4_k_cu_992c1093_133494cuda3std3__442_GLOBAL__N__66fd01b6_4_k_cu_992c1093_133496ignoreE:
	.zero		1
	.type		_ZN40_INTERNAL_66fd01b6_4_k_cu_992c1093_133494cute7productE,@object
	.size		_ZN40_INTERNAL_66fd01b6_4_k_cu_992c1093_133494cute7productE,(_ZN40_INTERNAL_66fd01b6_4_k_cu_992c1093_133494cuda3std3__45__cpo3endE - _ZN40_INTERNAL_66fd01b6_4_k_cu_992c1093_133494cute7productE)
_ZN40_INTERNAL_66fd01b6_4_k_cu_992c1093_133494cute7productE:
	.zero		1
	.type		_ZN40_INTERNAL_66fd01b6_4_k_cu_992c1093_133494cuda3std3__45__cpo3endE,@object
	.size		_ZN40_INTERNAL_66fd01b6_4_k_cu_992c1093_133494cuda3std3__45__cpo3endE,(_ZN40_INTERNAL_66fd01b6_4_k_cu_992c1093_133494cuda3std3__419piecewise_constructE - _ZN40_INTERNAL_66fd01b6_4_k_cu_992c1093_133494cuda3std3__45__cpo3endE)
_ZN40_INTERNAL_66fd01b6_4_k_cu_992c1093_133494cuda3std3__45__cpo3endE:
	.zero		1
	.type		_ZN40_INTERNAL_66fd01b6_4_k_cu_992c1093_133494cuda3std3__419piecewise_constructE,@object
	.size		_ZN40_INTERNAL_66fd01b6_4_k_cu_992c1093_133494cuda3std3__419piecewise_constructE,(_ZN40_INTERNAL_66fd01b6_4_k_cu_992c1093_133494cuda3std3__45__cpo4cendE - _ZN40_INTERNAL_66fd01b6_4_k_cu_992c1093_133494cuda3std3__419piecewise_constructE)
_ZN40_INTERNAL_66fd01b6_4_k_cu_992c1093_133494cuda3std3__419piecewise_constructE:
	.zero		1
	.type		_ZN40_INTERNAL_66fd01b6_4_k_cu_992c1093_133494cuda3std3__45__cpo4cendE,@object
	.size		_ZN40_INTERNAL_66fd01b6_4_k_cu_992c1093_133494cuda3std3__45__cpo4cendE,(_ZN40_INTERNAL_66fd01b6_4_k_cu_992c1093_133494cuda3std6ranges3__45__cpo4swapE - _ZN40_INTERNAL_66fd01b6_4_k_cu_992c1093_133494cuda3std3__45__cpo4cendE)
_ZN40_INTERNAL_66fd01b6_4_k_cu_992c1093_133494cuda3std3__45__cpo4cendE:
	.zero		1
	.type		_ZN40_INTERNAL_66fd01b6_4_k_cu_992c1093_133494cuda3std6ranges3__45__cpo4swapE,@object
	.size		_ZN40_INTERNAL_66fd01b6_4_k_cu_992c1093_133494cuda3std6ranges3__45__cpo4swapE,(.L_8 - _ZN40_INTERNAL_66fd01b6_4_k_cu_992c1093_133494cuda3std6ranges3__45__cpo4swapE)
_ZN40_INTERNAL_66fd01b6_4_k_cu_992c1093_133494cuda3std6ranges3__45__cpo4swapE:
	.zero		1
.L_8:


//--------------------- .nv.constant0._ZN7cutlass13device_kernelINS_4gemm6kernel13GemmUniversalIN4cute5tupleIJiiiiEEENS1_10collective13CollectiveMmaINS1_34MainloopSm90TmaGmmaWarpSpecializedILi16ENS5_IJNS4_1CILi2EEENSA_ILi1EEESC_EEENS1_35KernelTmaWarpSpecializedCooperativeEEENS5_IJNSA_ILi384EEENSA_ILi48EEENSA_ILi16EEEEEENS_10bfloat16_tENS5_IJlSC_lEEESK_SL_NS4_8TiledMMAINS4_8MMA_AtomIJNS4_4SM904GMMA27MMA_64x16x16_F32BF16BF16_SSILNSP_5MajorE0ELSR_0ELNSP_7ScaleInE1ELSS_1EEEEEENS4_6LayoutISD_NS5_IJSC_NSA_ILi0EEESW_EEEEENS5_IJNS4_10UnderscoreESZ_SZ_EEEEENS4_13SM90_TMA_LOADENS4_14ComposedLayoutINS4_7SwizzleILi1ELi4ELi3EEENS4_18smem_ptr_flag_bitsILi16EEENSV_INS5_IJNSA_ILi8EEESI_EEENS5_IJSI_SC_EEEEEEEvNS4_8identityENS4_23SM90_TMA_LOAD_MULTICASTES1C_vS1D_EENS_8epilogue10collective6detail29Sm90TmaWarpSpecializedAdapterINS1H_15DefaultEpilogueISK_SL_SL_NS1G_6thread17LinearCombinationISK_Li1EffLNS1L_9ScaleType4KindE0ELNS_15FloatRoundStyleE2ESK_EENS1_15EpilogueDefaultEEEEEvvEEEEvNT_6ParamsE --------------------------
	.section	.nv.constant0._ZN7cutlass13device_kernelINS_4gemm6kernel13GemmUniversalIN4cute5tupleIJiiiiEEENS1_10collective13CollectiveMmaINS1_34MainloopSm90TmaGmmaWarpSpecializedILi16ENS5_IJNS4_1CILi2EEENSA_ILi1EEESC_EEENS1_35KernelTmaWarpSpecializedCooperativeEEENS5_IJNSA_ILi384EEENSA_ILi48EEENSA_ILi16EEEEEENS_10bfloat16_tENS5_IJlSC_lEEESK_SL_NS4_8TiledMMAINS4_8MMA_AtomIJNS4_4SM904GMMA27MMA_64x16x16_F32BF16BF16_SSILNSP_5MajorE0ELSR_0ELNSP_7ScaleInE1ELSS_1EEEEEENS4_6LayoutISD_NS5_IJSC_NSA_ILi0EEESW_EEEEENS5_IJNS4_10UnderscoreESZ_SZ_EEEEENS4_13SM90_TMA_LOADENS4_14ComposedLayoutINS4_7SwizzleILi1ELi4ELi3EEENS4_18smem_ptr_flag_bitsILi16EEENSV_INS5_IJNSA_ILi8EEESI_EEENS5_IJSI_SC_EEEEEEEvNS4_8identityENS4_23SM90_TMA_LOAD_MULTICASTES1C_vS1D_EENS_8epilogue10collective6detail29Sm90TmaWarpSpecializedAdapterINS1H_15DefaultEpilogueISK_SL_SL_NS1G_6thread17LinearCombinationISK_Li1EffLNS1L_9ScaleType4KindE0ELNS_15FloatRoundStyleE2ESK_EENS1_15EpilogueDefaultEEEEEvvEEEEvNT_6ParamsE,"a",@progbits
	.sectionflags	@""
	.align	4
.nv.constant0._ZN7cutlass13device_kernelINS_4gemm6kernel13GemmUniversalIN4cute5tupleIJiiiiEEENS1_10collective13CollectiveMmaINS1_34MainloopSm90TmaGmmaWarpSpecializedILi16ENS5_IJNS4_1CILi2EEENSA_ILi1EEESC_EEENS1_35KernelTmaWarpSpecializedCooperativeEEENS5_IJNSA_ILi384EEENSA_ILi48EEENSA_ILi16EEEEEENS_10bfloat16_tENS5_IJlSC_lEEESK_SL_NS4_8TiledMMAINS4_8MMA_AtomIJNS4_4SM904GMMA27MMA_64x16x16_F32BF16BF16_SSILNSP_5MajorE0ELSR_0ELNSP_7ScaleInE1ELSS_1EEEEEENS4_6LayoutISD_NS5_IJSC_NSA_ILi0EEESW_EEEEENS5_IJNS4_10UnderscoreESZ_SZ_EEEEENS4_13SM90_TMA_LOADENS4_14ComposedLayoutINS4_7SwizzleILi1ELi4ELi3EEENS4_18smem_ptr_flag_bitsILi16EEENSV_INS5_IJNSA_ILi8EEESI_EEENS5_IJSI_SC_EEEEEEEvNS4_8identityENS4_23SM90_TMA_LOAD_MULTICASTES1C_vS1D_EENS_8epilogue10collective6detail29Sm90TmaWarpSpecializedAdapterINS1H_15DefaultEpilogueISK_SL_SL_NS1G_6thread17LinearCombinationISK_Li1EffLNS1L_9ScaleType4KindE0ELNS_15FloatRoundStyleE2ESK_EENS1_15EpilogueDefaultEEEEEvvEEEEvNT_6ParamsE:
	.zero		1664


//--------------------- SYMBOLS --------------------------

	.type		.nv.reservedSmem.offset0,@object
	.size		.nv.reservedSmem.offset0,0x4
	.type		__assertfail,@function
